//
// Generated by NVIDIA NVVM Compiler
//
// Compiler Build ID: CL-36424714
// Cuda compilation tools, release 13.0, V13.0.88
// Based on NVVM 20.0.0
//

.version 9.0
.target sm_100
.address_size 64

	// .globl	_Z14__compute_mask7complexPh
// _ZZ14__apply_shadowiiPKhPiE11shadow_tile has been demoted

.visible .entry _Z14__compute_mask7complexPh(
	.param .align 8 .b8 _Z14__compute_mask7complexPh_param_0[16],
	.param .u64 .ptr .align 1 _Z14__compute_mask7complexPh_param_1
)
{
	.reg .pred 	%p<13>;
	.reg .b16 	%rs<2>;
	.reg .b32 	%r<18>;
	.reg .b64 	%rd<5>;
	.reg .b64 	%fd<84>;

	ld.param.f64 	%fd1, [_Z14__compute_mask7complexPh_param_0];
	ld.param.f64 	%fd2, [_Z14__compute_mask7complexPh_param_0+8];
	ld.param.u64 	%rd1, [_Z14__compute_mask7complexPh_param_1];
	mov.u32 	%r5, %ctaid.x;
	mov.u32 	%r6, %ntid.x;
	mov.u32 	%r7, %tid.x;
	mad.lo.s32 	%r1, %r5, %r6, %r7;
	mov.u32 	%r8, %ctaid.y;
	mov.u32 	%r9, %ntid.y;
	mov.u32 	%r10, %tid.y;
	mad.lo.s32 	%r11, %r8, %r9, %r10;
	setp.gt.s32 	%p1, %r1, 4095;
	setp.gt.u32 	%p2, %r11, 2351;
	or.pred  	%p3, %p1, %p2;
	@%p3 bra 	$L__BB0_12;
	add.s32 	%r13, %r1, -2048;
	cvt.rn.f64.s32 	%fd37, %r13;
	fma.rn.f64 	%fd83, %fd37, 0d3F51111111111111, 0d0000000000000000;
	add.s32 	%r14, %r11, -1176;
	cvt.rn.f64.s32 	%fd38, %r14;
	fma.rn.f64 	%fd82, %fd38, 0d3F51111111111111, 0d0000000000000000;
	mov.b32 	%r17, 0;
	bra.uni 	$L__BB0_10;
$L__BB0_2:
	sub.f64 	%fd46, %fd35, %fd36;
	mul.f64 	%fd47, %fd33, %fd34;
	fma.rn.f64 	%fd48, %fd33, %fd34, %fd47;
	add.f64 	%fd5, %fd1, %fd46;
	add.f64 	%fd6, %fd2, %fd48;
	mul.f64 	%fd7, %fd5, %fd5;
	mul.f64 	%fd8, %fd6, %fd6;
	add.f64 	%fd49, %fd7, %fd8;
	sqrt.rn.f64 	%fd50, %fd49;
	setp.gt.f64 	%p5, %fd50, 0d4070000000000000;
	@%p5 bra 	$L__BB0_11;
	sub.f64 	%fd51, %fd7, %fd8;
	mul.f64 	%fd52, %fd5, %fd6;
	fma.rn.f64 	%fd53, %fd5, %fd6, %fd52;
	add.f64 	%fd9, %fd1, %fd51;
	add.f64 	%fd10, %fd2, %fd53;
	mul.f64 	%fd11, %fd9, %fd9;
	mul.f64 	%fd12, %fd10, %fd10;
	add.f64 	%fd54, %fd11, %fd12;
	sqrt.rn.f64 	%fd55, %fd54;
	setp.gt.f64 	%p6, %fd55, 0d4070000000000000;
	@%p6 bra 	$L__BB0_11;
	sub.f64 	%fd56, %fd11, %fd12;
	mul.f64 	%fd57, %fd9, %fd10;
	fma.rn.f64 	%fd58, %fd9, %fd10, %fd57;
	add.f64 	%fd13, %fd1, %fd56;
	add.f64 	%fd14, %fd2, %fd58;
	mul.f64 	%fd15, %fd13, %fd13;
	mul.f64 	%fd16, %fd14, %fd14;
	add.f64 	%fd59, %fd15, %fd16;
	sqrt.rn.f64 	%fd60, %fd59;
	setp.gt.f64 	%p7, %fd60, 0d4070000000000000;
	@%p7 bra 	$L__BB0_11;
	sub.f64 	%fd61, %fd15, %fd16;
	mul.f64 	%fd62, %fd13, %fd14;
	fma.rn.f64 	%fd63, %fd13, %fd14, %fd62;
	add.f64 	%fd17, %fd1, %fd61;
	add.f64 	%fd18, %fd2, %fd63;
	mul.f64 	%fd19, %fd17, %fd17;
	mul.f64 	%fd20, %fd18, %fd18;
	add.f64 	%fd64, %fd19, %fd20;
	sqrt.rn.f64 	%fd65, %fd64;
	setp.gt.f64 	%p8, %fd65, 0d4070000000000000;
	@%p8 bra 	$L__BB0_11;
	sub.f64 	%fd66, %fd19, %fd20;
	mul.f64 	%fd67, %fd17, %fd18;
	fma.rn.f64 	%fd68, %fd17, %fd18, %fd67;
	add.f64 	%fd21, %fd1, %fd66;
	add.f64 	%fd22, %fd2, %fd68;
	mul.f64 	%fd23, %fd21, %fd21;
	mul.f64 	%fd24, %fd22, %fd22;
	add.f64 	%fd69, %fd23, %fd24;
	sqrt.rn.f64 	%fd70, %fd69;
	setp.gt.f64 	%p9, %fd70, 0d4070000000000000;
	@%p9 bra 	$L__BB0_11;
	sub.f64 	%fd71, %fd23, %fd24;
	mul.f64 	%fd72, %fd21, %fd22;
	fma.rn.f64 	%fd73, %fd21, %fd22, %fd72;
	add.f64 	%fd25, %fd1, %fd71;
	add.f64 	%fd26, %fd2, %fd73;
	mul.f64 	%fd27, %fd25, %fd25;
	mul.f64 	%fd28, %fd26, %fd26;
	add.f64 	%fd74, %fd27, %fd28;
	sqrt.rn.f64 	%fd75, %fd74;
	setp.gt.f64 	%p10, %fd75, 0d4070000000000000;
	@%p10 bra 	$L__BB0_11;
	sub.f64 	%fd76, %fd27, %fd28;
	mul.f64 	%fd77, %fd25, %fd26;
	fma.rn.f64 	%fd78, %fd25, %fd26, %fd77;
	add.f64 	%fd83, %fd1, %fd76;
	add.f64 	%fd82, %fd2, %fd78;
	mul.f64 	%fd79, %fd82, %fd82;
	fma.rn.f64 	%fd80, %fd83, %fd83, %fd79;
	sqrt.rn.f64 	%fd81, %fd80;
	setp.gt.f64 	%p11, %fd81, 0d4070000000000000;
	@%p11 bra 	$L__BB0_11;
	add.s32 	%r17, %r17, 8;
	setp.eq.s32 	%p12, %r17, 256;
	@%p12 bra 	$L__BB0_12;
$L__BB0_10:
	mul.f64 	%fd39, %fd83, %fd83;
	mul.f64 	%fd40, %fd82, %fd82;
	sub.f64 	%fd41, %fd39, %fd40;
	mul.f64 	%fd42, %fd83, %fd82;
	fma.rn.f64 	%fd43, %fd83, %fd82, %fd42;
	add.f64 	%fd33, %fd1, %fd41;
	add.f64 	%fd34, %fd2, %fd43;
	mul.f64 	%fd35, %fd33, %fd33;
	mul.f64 	%fd36, %fd34, %fd34;
	add.f64 	%fd44, %fd35, %fd36;
	sqrt.rn.f64 	%fd45, %fd44;
	setp.leu.f64 	%p4, %fd45, 0d4070000000000000;
	@%p4 bra 	$L__BB0_2;
$L__BB0_11:
	shl.b32 	%r15, %r11, 12;
	add.s32 	%r16, %r15, %r1;
	cvt.s64.s32 	%rd2, %r16;
	cvta.to.global.u64 	%rd3, %rd1;
	add.s64 	%rd4, %rd3, %rd2;
	mov.b16 	%rs1, 255;
	st.global.u8 	[%rd4], %rs1;
$L__BB0_12:
	ret;

}
	// .globl	_Z14__apply_shadowiiPKhPi
.visible .entry _Z14__apply_shadowiiPKhPi(
	.param .u32 _Z14__apply_shadowiiPKhPi_param_0,
	.param .u32 _Z14__apply_shadowiiPKhPi_param_1,
	.param .u64 .ptr .align 1 _Z14__apply_shadowiiPKhPi_param_2,
	.param .u64 .ptr .align 1 _Z14__apply_shadowiiPKhPi_param_3
)
{
	.reg .pred 	%p<68>;
	.reg .b16 	%rs<20>;
	.reg .b32 	%r<117>;
	.reg .b32 	%f<13>;
	.reg .b64 	%rd<21>;
	// demoted variable
	.shared .align 2 .b8 _ZZ14__apply_shadowiiPKhPiE11shadow_tile[41472];
	ld.param.u32 	%r43, [_Z14__apply_shadowiiPKhPi_param_0];
	ld.param.u32 	%r44, [_Z14__apply_shadowiiPKhPi_param_1];
	ld.param.u64 	%rd2, [_Z14__apply_shadowiiPKhPi_param_2];
	ld.param.u64 	%rd3, [_Z14__apply_shadowiiPKhPi_param_3];
	cvta.to.global.u64 	%rd1, %rd3;
	mov.u32 	%r45, %ctaid.x;
	cvt.rn.f32.u32 	%f1, %r45;
	cvt.rn.f32.s32 	%f2, %r43;
	fma.rn.f32 	%f3, %f1, 0f41100000, %f2;
	mov.u32 	%r46, %ntid.x;
	cvt.rn.f32.u32 	%f4, %r46;
	mov.u32 	%r114, %tid.x;
	cvt.rn.f32.u32 	%f5, %r114;
	fma.rn.f32 	%f6, %f3, %f4, %f5;
	cvt.rzi.s32.f32 	%r2, %f6;
	mov.u32 	%r47, %ctaid.y;
	mul.lo.s32 	%r48, %r47, 9;
	cvt.rn.f32.u32 	%f7, %r48;
	cvt.rn.f32.s32 	%f8, %r44;
	add.f32 	%f9, %f7, %f8;
	mov.u32 	%r49, %ntid.y;
	cvt.rn.f32.u32 	%f10, %r49;
	mov.u32 	%r3, %tid.y;
	cvt.rn.f32.u32 	%f11, %r3;
	fma.rn.f32 	%f12, %f9, %f10, %f11;
	cvt.rzi.s32.f32 	%r4, %f12;
	setp.gt.u32 	%p4, %r114, 143;
	@%p4 bra 	$L__BB1_13;
	mov.u32 	%r50, _ZZ14__apply_shadowiiPKhPiE11shadow_tile;
	mov.u32 	%r111, %r114;
$L__BB1_2:
	mov.u32 	%r5, %r111;
	setp.gt.u32 	%p5, %r3, 143;
	@%p5 bra 	$L__BB1_12;
	setp.gt.u32 	%p6, %r3, 127;
	mad.lo.s32 	%r51, %r5, 288, %r50;
	shl.b32 	%r52, %r3, 1;
	add.s32 	%r6, %r51, %r52;
	mov.b16 	%rs1, 0;
	st.shared.u16 	[%r6], %rs1;
	@%p6 bra 	$L__BB1_12;
	setp.gt.u32 	%p7, %r3, 111;
	mov.b16 	%rs2, 0;
	st.shared.u16 	[%r6+32], %rs2;
	@%p7 bra 	$L__BB1_12;
	setp.gt.u32 	%p8, %r3, 95;
	mov.b16 	%rs3, 0;
	st.shared.u16 	[%r6+64], %rs3;
	@%p8 bra 	$L__BB1_12;
	setp.gt.u32 	%p9, %r3, 79;
	mov.b16 	%rs4, 0;
	st.shared.u16 	[%r6+96], %rs4;
	@%p9 bra 	$L__BB1_12;
	setp.gt.u32 	%p10, %r3, 63;
	mov.b16 	%rs5, 0;
	st.shared.u16 	[%r6+128], %rs5;
	@%p10 bra 	$L__BB1_12;
	setp.gt.u32 	%p11, %r3, 47;
	mov.b16 	%rs6, 0;
	st.shared.u16 	[%r6+160], %rs6;
	@%p11 bra 	$L__BB1_12;
	setp.gt.u32 	%p12, %r3, 31;
	mov.b16 	%rs7, 0;
	st.shared.u16 	[%r6+192], %rs7;
	@%p12 bra 	$L__BB1_12;
	setp.gt.u32 	%p13, %r3, 15;
	mov.b16 	%rs8, 0;
	st.shared.u16 	[%r6+224], %rs8;
	@%p13 bra 	$L__BB1_12;
	mov.b16 	%rs9, 0;
	st.shared.u16 	[%r6+256], %rs9;
$L__BB1_12:
	add.s32 	%r111, %r5, 16;
	setp.lt.u32 	%p14, %r5, 128;
	@%p14 bra 	$L__BB1_2;
$L__BB1_13:
	setp.gt.s32 	%p16, %r2, 4095;
	setp.gt.s32 	%p17, %r4, 2351;
	mov.pred 	%p67, 0;
	or.pred  	%p18, %p16, %p17;
	@%p18 bra 	$L__BB1_15;
	shl.b32 	%r53, %r4, 12;
	add.s32 	%r54, %r53, %r2;
	cvt.s64.s32 	%rd4, %r54;
	cvta.to.global.u64 	%rd5, %rd2;
	add.s64 	%rd6, %rd5, %rd4;
	ld.global.nc.u8 	%rs10, [%rd6];
	cvt.u16.u8 	%rs11, %rs10;
	setp.eq.s16 	%p67, %rs11, 255;
$L__BB1_15:
	mov.b32 	%r112, -64;
	mov.u32 	%r59, _ZZ14__apply_shadowiiPKhPiE11shadow_tile;
$L__BB1_16:
	add.s32 	%r57, %r112, %r2;
	setp.lt.u32 	%p19, %r57, 4096;
	and.pred  	%p3, %p67, %p19;
	mul.lo.s32 	%r9, %r112, %r112;
	add.s32 	%r58, %r114, %r112;
	mad.lo.s32 	%r60, %r58, 288, %r59;
	add.s32 	%r10, %r60, 18432;
	mov.b32 	%r113, -64;
	not.pred 	%p21, %p3;
$L__BB1_17:
	bar.sync 	0;
	add.s32 	%r12, %r113, %r4;
	setp.gt.u32 	%p20, %r12, 2351;
	add.s32 	%r61, %r3, %r113;
	shl.b32 	%r62, %r61, 1;
	add.s32 	%r13, %r10, %r62;
	or.pred  	%p22, %p21, %p20;
	@%p22 bra 	$L__BB1_20;
	mad.lo.s32 	%r63, %r113, %r113, %r9;
	setp.gt.u32 	%p23, %r63, 4095;
	@%p23 bra 	$L__BB1_20;
	ld.shared.u16 	%rs12, [%r13+128];
	add.s16 	%rs13, %rs12, 1;
	st.shared.u16 	[%r13+128], %rs13;
$L__BB1_20:
	add.s32 	%r14, %r113, 1;
	setp.eq.s32 	%p24, %r14, 65;
	@%p24 bra 	$L__BB1_31;
	bar.sync 	0;
	add.s32 	%r64, %r12, 1;
	setp.gt.u32 	%p25, %r64, 2351;
	or.pred  	%p27, %p21, %p25;
	@%p27 bra 	$L__BB1_24;
	mad.lo.s32 	%r65, %r14, %r14, %r9;
	setp.gt.u32 	%p28, %r65, 4095;
	@%p28 bra 	$L__BB1_24;
	ld.shared.u16 	%rs14, [%r13+130];
	add.s16 	%rs15, %rs14, 1;
	st.shared.u16 	[%r13+130], %rs15;
$L__BB1_24:
	bar.sync 	0;
	add.s32 	%r66, %r12, 2;
	setp.gt.u32 	%p29, %r66, 2351;
	or.pred  	%p31, %p21, %p29;
	@%p31 bra 	$L__BB1_27;
	add.s32 	%r67, %r113, 2;
	mad.lo.s32 	%r68, %r67, %r67, %r9;
	setp.gt.u32 	%p32, %r68, 4095;
	@%p32 bra 	$L__BB1_27;
	ld.shared.u16 	%rs16, [%r13+132];
	add.s16 	%rs17, %rs16, 1;
	st.shared.u16 	[%r13+132], %rs17;
$L__BB1_27:
	bar.sync 	0;
	add.s32 	%r69, %r12, 3;
	setp.gt.u32 	%p33, %r69, 2351;
	or.pred  	%p35, %p21, %p33;
	@%p35 bra 	$L__BB1_30;
	add.s32 	%r70, %r113, 3;
	mad.lo.s32 	%r71, %r70, %r70, %r9;
	setp.gt.u32 	%p36, %r71, 4095;
	@%p36 bra 	$L__BB1_30;
	ld.shared.u16 	%rs18, [%r13+134];
	add.s16 	%rs19, %rs18, 1;
	st.shared.u16 	[%r13+134], %rs19;
$L__BB1_30:
	add.s32 	%r113, %r113, 4;
	bra.uni 	$L__BB1_17;
$L__BB1_31:
	add.s32 	%r112, %r112, 1;
	setp.ne.s32 	%p37, %r112, 65;
	@%p37 bra 	$L__BB1_16;
	setp.gt.u32 	%p38, %r114, 143;
	bar.sync 	0;
	@%p38 bra 	$L__BB1_55;
	sub.s32 	%r72, %r2, %r114;
	add.s32 	%r17, %r72, -64;
	sub.s32 	%r73, %r4, %r3;
	add.s32 	%r18, %r73, -64;
	max.u32 	%r74, %r3, 128;
	sub.s32 	%r75, %r74, %r3;
	add.s32 	%r19, %r75, 15;
	and.b32  	%r20, %r19, 48;
	add.s32 	%r21, %r4, -64;
	shl.b32 	%r22, %r21, 12;
	add.s32 	%r23, %r3, 16;
	add.s32 	%r24, %r18, %r23;
	shl.b32 	%r25, %r24, 12;
	add.s32 	%r26, %r3, 32;
	add.s32 	%r27, %r24, 16;
	shl.b32 	%r28, %r27, 12;
	add.s32 	%r29, %r3, 48;
$L__BB1_34:
	mov.u32 	%r30, %r114;
	setp.gt.u32 	%p39, %r3, 143;
	@%p39 bra 	$L__BB1_54;
	setp.eq.s32 	%p40, %r20, 48;
	add.s32 	%r31, %r17, %r30;
	mad.lo.s32 	%r32, %r30, 288, %r59;
	mov.u32 	%r115, %r3;
	@%p40 bra 	$L__BB1_44;
	setp.gt.u32 	%p41, %r31, 4095;
	setp.gt.u32 	%p42, %r21, 2351;
	shl.b32 	%r77, %r3, 1;
	add.s32 	%r33, %r32, %r77;
	or.pred  	%p43, %p41, %p42;
	@%p43 bra 	$L__BB1_38;
	ld.shared.u16 	%r78, [%r33];
	add.s32 	%r79, %r22, %r31;
	mul.wide.u32 	%rd7, %r79, 4;
	add.s64 	%rd8, %rd1, %rd7;
	ld.global.u32 	%r80, [%rd8];
	add.s32 	%r81, %r80, %r78;
	st.global.u32 	[%rd8], %r81;
$L__BB1_38:
	setp.eq.s32 	%p44, %r20, 0;
	mov.u32 	%r115, %r23;
	@%p44 bra 	$L__BB1_44;
	setp.gt.u32 	%p45, %r31, 4095;
	setp.gt.u32 	%p46, %r24, 2351;
	or.pred  	%p47, %p45, %p46;
	@%p47 bra 	$L__BB1_41;
	ld.shared.u16 	%r82, [%r33+32];
	add.s32 	%r83, %r25, %r31;
	mul.wide.u32 	%rd9, %r83, 4;
	add.s64 	%rd10, %rd1, %rd9;
	ld.global.u32 	%r84, [%rd10];
	add.s32 	%r85, %r84, %r82;
	st.global.u32 	[%rd10], %r85;
$L__BB1_41:
	setp.eq.s32 	%p48, %r20, 16;
	mov.u32 	%r115, %r26;
	@%p48 bra 	$L__BB1_44;
	setp.gt.u32 	%p49, %r31, 4095;
	setp.gt.u32 	%p50, %r27, 2351;
	or.pred  	%p51, %p49, %p50;
	mov.u32 	%r115, %r29;
	@%p51 bra 	$L__BB1_44;
	ld.shared.u16 	%r86, [%r33+64];
	add.s32 	%r87, %r28, %r31;
	mul.wide.u32 	%rd11, %r87, 4;
	add.s64 	%rd12, %rd1, %rd11;
	ld.global.u32 	%r88, [%rd12];
	add.s32 	%r89, %r88, %r86;
	st.global.u32 	[%rd12], %r89;
	mov.u32 	%r115, %r29;
$L__BB1_44:
	setp.lt.u32 	%p52, %r19, 48;
	@%p52 bra 	$L__BB1_54;
$L__BB1_45:
	setp.gt.u32 	%p53, %r31, 4095;
	add.s32 	%r36, %r18, %r115;
	setp.gt.u32 	%p54, %r36, 2351;
	shl.b32 	%r90, %r115, 1;
	add.s32 	%r37, %r32, %r90;
	or.pred  	%p55, %p53, %p54;
	@%p55 bra 	$L__BB1_47;
	ld.shared.u16 	%r91, [%r37];
	shl.b32 	%r92, %r36, 12;
	add.s32 	%r93, %r92, %r31;
	mul.wide.u32 	%rd13, %r93, 4;
	add.s64 	%rd14, %rd1, %rd13;
	ld.global.u32 	%r94, [%rd14];
	add.s32 	%r95, %r94, %r91;
	st.global.u32 	[%rd14], %r95;
$L__BB1_47:
	setp.gt.u32 	%p56, %r31, 4095;
	add.s32 	%r38, %r36, 16;
	setp.gt.u32 	%p57, %r38, 2351;
	or.pred  	%p58, %p56, %p57;
	@%p58 bra 	$L__BB1_49;
	ld.shared.u16 	%r96, [%r37+32];
	shl.b32 	%r97, %r38, 12;
	add.s32 	%r98, %r97, %r31;
	mul.wide.u32 	%rd15, %r98, 4;
	add.s64 	%rd16, %rd1, %rd15;
	ld.global.u32 	%r99, [%rd16];
	add.s32 	%r100, %r99, %r96;
	st.global.u32 	[%rd16], %r100;
$L__BB1_49:
	setp.gt.u32 	%p59, %r31, 4095;
	add.s32 	%r39, %r36, 32;
	setp.gt.u32 	%p60, %r39, 2351;
	or.pred  	%p61, %p59, %p60;
	@%p61 bra 	$L__BB1_51;
	ld.shared.u16 	%r101, [%r37+64];
	shl.b32 	%r102, %r39, 12;
	add.s32 	%r103, %r102, %r31;
	mul.wide.u32 	%rd17, %r103, 4;
	add.s64 	%rd18, %rd1, %rd17;
	ld.global.u32 	%r104, [%rd18];
	add.s32 	%r105, %r104, %r101;
	st.global.u32 	[%rd18], %r105;
$L__BB1_51:
	setp.gt.u32 	%p62, %r31, 4095;
	add.s32 	%r40, %r36, 48;
	setp.gt.u32 	%p63, %r40, 2351;
	or.pred  	%p64, %p62, %p63;
	@%p64 bra 	$L__BB1_53;
	ld.shared.u16 	%r106, [%r37+96];
	shl.b32 	%r107, %r40, 12;
	add.s32 	%r108, %r107, %r31;
	mul.wide.u32 	%rd19, %r108, 4;
	add.s64 	%rd20, %rd1, %rd19;
	ld.global.u32 	%r109, [%rd20];
	add.s32 	%r110, %r109, %r106;
	st.global.u32 	[%rd20], %r110;
$L__BB1_53:
	add.s32 	%r41, %r115, 64;
	setp.lt.u32 	%p65, %r115, 80;
	mov.u32 	%r115, %r41;
	@%p65 bra 	$L__BB1_45;
$L__BB1_54:
	add.s32 	%r114, %r30, 16;
	setp.lt.u32 	%p66, %r30, 128;
	@%p66 bra 	$L__BB1_34;
$L__BB1_55:
	ret;

}
	// .globl	_Z17__assign_final_iniPKiS0_PKhPh
.visible .entry _Z17__assign_final_iniPKiS0_PKhPh(
	.param .u32 _Z17__assign_final_iniPKiS0_PKhPh_param_0,
	.param .u64 .ptr .align 1 _Z17__assign_final_iniPKiS0_PKhPh_param_1,
	.param .u64 .ptr .align 1 _Z17__assign_final_iniPKiS0_PKhPh_param_2,
	.param .u64 .ptr .align 1 _Z17__assign_final_iniPKiS0_PKhPh_param_3,
	.param .u64 .ptr .align 1 _Z17__assign_final_iniPKiS0_PKhPh_param_4
)
{
	.reg .pred 	%p<5>;
	.reg .b16 	%rs<7>;
	.reg .b32 	%r<43>;
	.reg .b32 	%f<10>;
	.reg .b64 	%rd<19>;
	.reg .b64 	%fd<28>;

	ld.param.u32 	%r6, [_Z17__assign_final_iniPKiS0_PKhPh_param_0];
	ld.param.u64 	%rd1, [_Z17__assign_final_iniPKiS0_PKhPh_param_1];
	ld.param.u64 	%rd2, [_Z17__assign_final_iniPKiS0_PKhPh_param_2];
	ld.param.u64 	%rd3, [_Z17__assign_final_iniPKiS0_PKhPh_param_3];
	ld.param.u64 	%rd4, [_Z17__assign_final_iniPKiS0_PKhPh_param_4];
	mov.u32 	%r7, %ctaid.y;
	mov.u32 	%r8, %ntid.y;
	mov.u32 	%r9, %tid.y;
	mad.lo.s32 	%r10, %r7, %r8, %r9;
	mov.u32 	%r11, %nctaid.x;
	mov.u32 	%r12, %ntid.x;
	mov.u32 	%r13, %ctaid.x;
	mov.u32 	%r14, %tid.x;
	mad.lo.s32 	%r15, %r10, %r11, %r13;
	mad.lo.s32 	%r1, %r15, %r12, %r14;
	setp.ge.s32 	%p1, %r1, %r6;
	@%p1 bra 	$L__BB2_5;
	cvta.to.global.u64 	%rd5, %rd1;
	cvta.to.global.u64 	%rd6, %rd2;
	mul.wide.s32 	%rd7, %r1, 4;
	add.s64 	%rd8, %rd5, %rd7;
	ld.global.nc.u32 	%r2, [%rd8];
	mul.hi.s32 	%r16, %r2, -2004318071;
	add.s32 	%r17, %r16, %r2;
	shr.u32 	%r18, %r17, 31;
	shr.s32 	%r19, %r17, 11;
	add.s32 	%r20, %r19, %r18;
	shl.b32 	%r21, %r20, 12;
	add.s32 	%r22, %r21, 524288;
	mul.lo.s32 	%r23, %r20, 3840;
	sub.s32 	%r24, %r2, %r23;
	cvt.s64.s32 	%rd9, %r22;
	cvt.s64.s32 	%rd10, %r24;
	add.s64 	%rd11, %rd9, %rd10;
	shl.b64 	%rd12, %rd11, 2;
	add.s64 	%rd13, %rd6, %rd12;
	ld.global.nc.u32 	%r25, [%rd13+256];
	neg.s32 	%r26, %r25;
	cvt.rn.f64.s32 	%fd6, %r26;
	div.rn.f64 	%fd1, %fd6, 0d40C921FF2E48E8A7;
	fma.rn.f64 	%fd7, %fd1, 0d3FF71547652B82FE, 0d4338000000000000;
	{
	.reg .b32 %temp; 
	mov.b64 	{%r3, %temp}, %fd7;
	}
	mov.f64 	%fd8, 0dC338000000000000;
	add.rn.f64 	%fd9, %fd7, %fd8;
	fma.rn.f64 	%fd10, %fd9, 0dBFE62E42FEFA39EF, %fd1;
	fma.rn.f64 	%fd11, %fd9, 0dBC7ABC9E3B39803F, %fd10;
	fma.rn.f64 	%fd12, %fd11, 0d3E5ADE1569CE2BDF, 0d3E928AF3FCA213EA;
	fma.rn.f64 	%fd13, %fd12, %fd11, 0d3EC71DEE62401315;
	fma.rn.f64 	%fd14, %fd13, %fd11, 0d3EFA01997C89EB71;
	fma.rn.f64 	%fd15, %fd14, %fd11, 0d3F2A01A014761F65;
	fma.rn.f64 	%fd16, %fd15, %fd11, 0d3F56C16C1852B7AF;
	fma.rn.f64 	%fd17, %fd16, %fd11, 0d3F81111111122322;
	fma.rn.f64 	%fd18, %fd17, %fd11, 0d3FA55555555502A1;
	fma.rn.f64 	%fd19, %fd18, %fd11, 0d3FC5555555555511;
	fma.rn.f64 	%fd20, %fd19, %fd11, 0d3FE000000000000B;
	fma.rn.f64 	%fd21, %fd20, %fd11, 0d3FF0000000000000;
	fma.rn.f64 	%fd22, %fd21, %fd11, 0d3FF0000000000000;
	{
	.reg .b32 %temp; 
	mov.b64 	{%r4, %temp}, %fd22;
	}
	{
	.reg .b32 %temp; 
	mov.b64 	{%temp, %r5}, %fd22;
	}
	shl.b32 	%r27, %r3, 20;
	add.s32 	%r28, %r27, %r5;
	mov.b64 	%fd27, {%r4, %r28};
	{
	.reg .b32 %temp; 
	mov.b64 	{%temp, %r29}, %fd1;
	}
	mov.b32 	%f2, %r29;
	abs.f32 	%f1, %f2;
	setp.lt.f32 	%p2, %f1, 0f4086232B;
	@%p2 bra 	$L__BB2_4;
	setp.lt.f64 	%p3, %fd1, 0d0000000000000000;
	add.f64 	%fd23, %fd1, 0d7FF0000000000000;
	selp.f64 	%fd27, 0d0000000000000000, %fd23, %p3;
	setp.geu.f32 	%p4, %f1, 0f40874800;
	@%p4 bra 	$L__BB2_4;
	shr.u32 	%r30, %r3, 31;
	add.s32 	%r31, %r3, %r30;
	shr.s32 	%r32, %r31, 1;
	shl.b32 	%r33, %r32, 20;
	add.s32 	%r34, %r5, %r33;
	mov.b64 	%fd24, {%r4, %r34};
	sub.s32 	%r35, %r3, %r32;
	shl.b32 	%r36, %r35, 20;
	add.s32 	%r37, %r36, 1072693248;
	mov.b32 	%r38, 0;
	mov.b64 	%fd25, {%r38, %r37};
	mul.f64 	%fd27, %fd25, %fd24;
$L__BB2_4:
	fma.rn.f64 	%fd26, %fd27, 0d3FE999999999999A, 0d3FC9999999999998;
	cvt.rn.f32.f64 	%f3, %fd26;
	mul.lo.s32 	%r39, %r2, 3;
	cvt.s64.s32 	%rd14, %r39;
	cvta.to.global.u64 	%rd15, %rd3;
	add.s64 	%rd16, %rd15, %rd14;
	ld.global.nc.u8 	%rs1, [%rd16];
	cvt.u16.u8 	%rs2, %rs1;
	cvt.rn.f32.u16 	%f4, %rs2;
	mul.f32 	%f5, %f4, %f3;
	cvt.rzi.u32.f32 	%r40, %f5;
	cvta.to.global.u64 	%rd17, %rd4;
	add.s64 	%rd18, %rd17, %rd14;
	st.global.u8 	[%rd18], %r40;
	ld.global.nc.u8 	%rs3, [%rd16+1];
	cvt.u16.u8 	%rs4, %rs3;
	cvt.rn.f32.u16 	%f6, %rs4;
	mul.f32 	%f7, %f3, %f6;
	cvt.rzi.u32.f32 	%r41, %f7;
	st.global.u8 	[%rd18+1], %r41;
	ld.global.nc.u8 	%rs5, [%rd16+2];
	cvt.u16.u8 	%rs6, %rs5;
	cvt.rn.f32.u16 	%f8, %rs6;
	mul.f32 	%f9, %f3, %f8;
	cvt.rzi.u32.f32 	%r42, %f9;
	st.global.u8 	[%rd18+2], %r42;
$L__BB2_5:
	ret;

}
	// .globl	_Z18__assign_final_outiPKiPKhPh
.visible .entry _Z18__assign_final_outiPKiPKhPh(
	.param .u32 _Z18__assign_final_outiPKiPKhPh_param_0,
	.param .u64 .ptr .align 1 _Z18__assign_final_outiPKiPKhPh_param_1,
	.param .u64 .ptr .align 1 _Z18__assign_final_outiPKiPKhPh_param_2,
	.param .u64 .ptr .align 1 _Z18__assign_final_outiPKiPKhPh_param_3
)
{
	.reg .pred 	%p<3>;
	.reg .b16 	%rs<7>;
	.reg .b32 	%r<22>;
	.reg .b64 	%rd<12>;

	ld.param.u32 	%r5, [_Z18__assign_final_outiPKiPKhPh_param_0];
	ld.param.u64 	%rd4, [_Z18__assign_final_outiPKiPKhPh_param_1];
	ld.param.u64 	%rd5, [_Z18__assign_final_outiPKiPKhPh_param_2];
	ld.param.u64 	%rd6, [_Z18__assign_final_outiPKiPKhPh_param_3];
	mov.u32 	%r6, %ctaid.y;
	mov.u32 	%r7, %ntid.y;
	mov.u32 	%r8, %tid.y;
	mad.lo.s32 	%r9, %r6, %r7, %r8;
	mov.u32 	%r10, %nctaid.x;
	mov.u32 	%r11, %ntid.x;
	mov.u32 	%r12, %ctaid.x;
	mov.u32 	%r13, %tid.x;
	mad.lo.s32 	%r14, %r9, %r10, %r12;
	mad.lo.s32 	%r21, %r14, %r11, %r13;
	setp.ge.s32 	%p1, %r21, %r5;
	@%p1 bra 	$L__BB3_3;
	shr.s32 	%r15, %r5, 31;
	shr.u32 	%r16, %r15, 25;
	add.s32 	%r17, %r5, %r16;
	shr.s32 	%r18, %r17, 7;
	add.s32 	%r2, %r18, 1;
	cvta.to.global.u64 	%rd1, %rd4;
	cvta.to.global.u64 	%rd2, %rd5;
	cvta.to.global.u64 	%rd3, %rd6;
$L__BB3_2:
	mul.wide.s32 	%rd7, %r21, 4;
	add.s64 	%rd8, %rd1, %rd7;
	ld.global.nc.u32 	%r19, [%rd8];
	mul.lo.s32 	%r20, %r19, 3;
	cvt.s64.s32 	%rd9, %r20;
	add.s64 	%rd10, %rd2, %rd9;
	ld.global.nc.u8 	%rs1, [%rd10];
	cvt.u16.u8 	%rs2, %rs1;
	add.s64 	%rd11, %rd3, %rd9;
	st.global.u8 	[%rd11], %rs2;
	ld.global.nc.u8 	%rs3, [%rd10+1];
	cvt.u16.u8 	%rs4, %rs3;
	st.global.u8 	[%rd11+1], %rs4;
	ld.global.nc.u8 	%rs5, [%rd10+2];
	cvt.u16.u8 	%rs6, %rs5;
	st.global.u8 	[%rd11+2], %rs6;
	add.s32 	%r21, %r2, %r21;
	setp.lt.s32 	%p2, %r21, %r5;
	@%p2 bra 	$L__BB3_2;
$L__BB3_3:
	ret;

}


// ===== COMPILED SASS (sm_100) =====

	.target	sm_100

	.elftype	@"ET_EXEC"


//--------------------- .note.nv.tkinfo           --------------------------
	.section	.note.nv.tkinfo,"",@"SHT_NOTE"
	.sectionflags	@"SHF_NOTE_NV_TKINFO"
	.tkinfo
        /*0018*/ 	.word	0x00000002
        /*0030*/ 	.string	""
        /*0030*/ 	.string	"ptxas"
        /*0030*/ 	.string	"Cuda compilation tools, release 13.0, V13.0.88"
        /*0030*/ 	.string	"Build cuda_13.0.r13.0/compiler.36424714_0"
        /*0030*/ 	.string	"-arch sm_100 -m 64 "



//--------------------- .note.nv.cuinfo           --------------------------
	.section	.note.nv.cuinfo,"",@"SHT_NOTE"
	.sectionflags	@"SHF_NOTE_NV_CUINFO"
        /*0018*/ 	.short	0x0002
        /*001a*/ 	.short	0x0064
        /*001c*/ 	.short	0x0082
	.zero		2


//--------------------- .nv.info                  --------------------------
	.section	.nv.info,"",@"SHT_CUDA_INFO"
	.align	4


	//----- nvinfo : EIATTR_REGCOUNT
	.align		4
        /*0000*/ 	.byte	0x04, 0x2f
        /*0002*/ 	.short	(.L_1 - .L_0)
	.align		4
.L_0:
        /*0004*/ 	.word	index@(_Z14__compute_mask7complexPh)
        /*0008*/ 	.word	0x0000001e


	//----- nvinfo : EIATTR_FRAME_SIZE
	.align		4
.L_1:
        /*000c*/ 	.byte	0x04, 0x11
        /*000e*/ 	.short	(.L_3 - .L_2)
	.align		4
.L_2:
        /*0010*/ 	.word	index@($__internal_1_$__cuda_sm20_dsqrt_rn_f64_mediumpath_v1)
        /*0014*/ 	.word	0x00000000


	//----- nvinfo : EIATTR_FRAME_SIZE
	.align		4
.L_3:
        /*0018*/ 	.byte	0x04, 0x11
        /*001a*/ 	.short	(.L_5 - .L_4)
	.align		4
.L_4:
        /*001c*/ 	.word	index@(_Z14__compute_mask7complexPh)
        /*0020*/ 	.word	0x00000000


	//----- nvinfo : EIATTR_REGCOUNT
	.align		4
.L_5:
        /*0024*/ 	.byte	0x04, 0x2f
        /*0026*/ 	.short	(.L_7 - .L_6)
	.align		4
.L_6:
        /*0028*/ 	.word	index@(_Z14__apply_shadowiiPKhPi)
        /*002c*/ 	.word	0x00000020


	//----- nvinfo : EIATTR_FRAME_SIZE
	.align		4
.L_7:
        /*0030*/ 	.byte	0x04, 0x11
        /*0032*/ 	.short	(.L_9 - .L_8)
	.align		4
.L_8:
        /*0034*/ 	.word	index@(_Z14__apply_shadowiiPKhPi)
        /*0038*/ 	.word	0x00000000


	//----- nvinfo : EIATTR_REGCOUNT
	.align		4
.L_9:
        /*003c*/ 	.byte	0x04, 0x2f
        /*003e*/ 	.short	(.L_11 - .L_10)
	.align		4
.L_10:
        /*0040*/ 	.word	index@(_Z17__assign_final_iniPKiS0_PKhPh)
        /*0044*/ 	.word	0x00000018


	//----- nvinfo : EIATTR_FRAME_SIZE
	.align		4
.L_11:
        /*0048*/ 	.byte	0x04, 0x11
        /*004a*/ 	.short	(.L_13 - .L_12)
	.align		4
.L_12:
        /*004c*/ 	.word	index@($__internal_0_$__cuda_sm20_div_rn_f64_full)
        /*0050*/ 	.word	0x00000000


	//----- nvinfo : EIATTR_FRAME_SIZE
	.align		4
.L_13:
        /*0054*/ 	.byte	0x04, 0x11
        /*0056*/ 	.short	(.L_15 - .L_14)
	.align		4
.L_14:
        /*0058*/ 	.word	index@(_Z17__assign_final_iniPKiS0_PKhPh)
        /*005c*/ 	.word	0x00000000


	//----- nvinfo : EIATTR_REGCOUNT
	.align		4
.L_15:
        /*0060*/ 	.byte	0x04, 0x2f
        /*0062*/ 	.short	(.L_17 - .L_16)
	.align		4
.L_16:
        /*0064*/ 	.word	index@(_Z18__assign_final_outiPKiPKhPh)
        /*0068*/ 	.word	0x00000012


	//----- nvinfo : EIATTR_FRAME_SIZE
	.align		4
.L_17:
        /*006c*/ 	.byte	0x04, 0x11
        /*006e*/ 	.short	(.L_19 - .L_18)
	.align		4
.L_18:
        /*0070*/ 	.word	index@(_Z18__assign_final_outiPKiPKhPh)
        /*0074*/ 	.word	0x00000000


	//----- nvinfo : EIATTR_MIN_STACK_SIZE
	.align		4
.L_19:
        /*0078*/ 	.byte	0x04, 0x12
        /*007a*/ 	.short	(.L_21 - .L_20)
	.align		4
.L_20:
        /*007c*/ 	.word	index@(_Z18__assign_final_outiPKiPKhPh)
        /*0080*/ 	.word	0x00000000


	//----- nvinfo : EIATTR_MIN_STACK_SIZE
	.align		4
.L_21:
        /*0084*/ 	.byte	0x04, 0x12
        /*0086*/ 	.short	(.L_23 - .L_22)
	.align		4
.L_22:
        /*0088*/ 	.word	index@(_Z17__assign_final_iniPKiS0_PKhPh)
        /*008c*/ 	.word	0x00000000


	//----- nvinfo : EIATTR_MIN_STACK_SIZE
	.align		4
.L_23:
        /*0090*/ 	.byte	0x04, 0x12
        /*0092*/ 	.short	(.L_25 - .L_24)
	.align		4
.L_24:
        /*0094*/ 	.word	index@(_Z14__apply_shadowiiPKhPi)
        /*0098*/ 	.word	0x00000000


	//----- nvinfo : EIATTR_MIN_STACK_SIZE
	.align		4
.L_25:
        /*009c*/ 	.byte	0x04, 0x12
        /*009e*/ 	.short	(.L_27 - .L_26)
	.align		4
.L_26:
        /*00a0*/ 	.word	index@(_Z14__compute_mask7complexPh)
        /*00a4*/ 	.word	0x00000000
.L_27:


//--------------------- .nv.compat                --------------------------
	.section	.nv.compat,"",@"SHT_CUDA_COMPAT_INFO"
	.align	4
        /*0000*/ 	.byte	0x02, 0x09, 0x00, 0x00, 0x02, 0x02, 0x01, 0x00, 0x02, 0x05, 0x05, 0x00, 0x03, 0x07, 0x01, 0x01
        /*0010*/ 	.byte	0x02, 0x03, 0x00, 0x00, 0x02, 0x06, 0x01, 0x00, 0x04, 0x0b, 0x08, 0x00, 0x01, 0x00, 0x00, 0x00
        /*0020*/ 	.byte	0x00, 0x00, 0x00, 0x00


//--------------------- .nv.info._Z18__assign_final_outiPKiPKhPh --------------------------
	.section	.nv.info._Z18__assign_final_outiPKiPKhPh,"",@"SHT_CUDA_INFO"
	.sectionflags	@""
	.align	4


	//----- nvinfo : EIATTR_CUDA_API_VERSION
	.align		4
        /*0000*/ 	.byte	0x04, 0x37
        /*0002*/ 	.short	(.L_29 - .L_28)
.L_28:
        /*0004*/ 	.word	0x00000082


	//----- nvinfo : EIATTR_KPARAM_INFO
	.align		4
.L_29:
        /*0008*/ 	.byte	0x04, 0x17
        /*000a*/ 	.short	(.L_31 - .L_30)
.L_30:
        /*000c*/ 	.word	0x00000000
        /*0010*/ 	.short	0x0003
        /*0012*/ 	.short	0x0018
        /*0014*/ 	.byte	0x00, 0xf5, 0x21, 0x00


	//----- nvinfo : EIATTR_KPARAM_INFO
	.align		4
.L_31:
        /*0018*/ 	.byte	0x04, 0x17
        /*001a*/ 	.short	(.L_33 - .L_32)
.L_32:
        /*001c*/ 	.word	0x00000000
        /*0020*/ 	.short	0x0002
        /*0022*/ 	.short	0x0010
        /*0024*/ 	.byte	0x00, 0xf5, 0x21, 0x00


	//----- nvinfo : EIATTR_KPARAM_INFO
	.align		4
.L_33:
        /*0028*/ 	.byte	0x04, 0x17
        /*002a*/ 	.short	(.L_35 - .L_34)
.L_34:
        /*002c*/ 	.word	0x00000000
        /*0030*/ 	.short	0x0001
        /*0032*/ 	.short	0x0008
        /*0034*/ 	.byte	0x00, 0xf5, 0x21, 0x00


	//----- nvinfo : EIATTR_KPARAM_INFO
	.align		4
.L_35:
        /*0038*/ 	.byte	0x04, 0x17
        /*003a*/ 	.short	(.L_37 - .L_36)
.L_36:
        /*003c*/ 	.word	0x00000000
        /*0040*/ 	.short	0x0000
        /*0042*/ 	.short	0x0000
        /*0044*/ 	.byte	0x00, 0xf0, 0x11, 0x00


	//----- nvinfo : EIATTR_SPARSE_MMA_MASK
	.align		4
.L_37:
        /*0048*/ 	.byte	0x03, 0x50
        /*004a*/ 	.short	0x0000


	//----- nvinfo : EIATTR_MAXREG_COUNT
	.align		4
        /*004c*/ 	.byte	0x03, 0x1b
        /*004e*/ 	.short	0x00ff


	//----- nvinfo : EIATTR_MERCURY_ISA_VERSION
	.align		4
        /*0050*/ 	.byte	0x03, 0x5f
        /*0052*/ 	.short	0x0101


	//----- nvinfo : EIATTR_VRC_CTA_INIT_COUNT
	.align		4
        /*0054*/ 	.byte	0x02, 0x4a
	.zero		1
	.zero		1


	//----- nvinfo : EIATTR_EXIT_INSTR_OFFSETS
	.align		4
        /*0058*/ 	.byte	0x04, 0x1c
        /*005a*/ 	.short	(.L_39 - .L_38)


	//   ....[0]....
.L_38:
        /*005c*/ 	.word	0x000000d0


	//   ....[1]....
        /*0060*/ 	.word	0x00000250


	//----- nvinfo : EIATTR_CRS_STACK_SIZE
	.align		4
.L_39:
        /*0064*/ 	.byte	0x04, 0x1e
        /*0066*/ 	.short	(.L_41 - .L_40)
.L_40:
        /*0068*/ 	.word	0x00000000


	//----- nvinfo : EIATTR_CBANK_PARAM_SIZE
	.align		4
.L_41:
        /*006c*/ 	.byte	0x03, 0x19
        /*006e*/ 	.short	0x0020


	//----- nvinfo : EIATTR_PARAM_CBANK
	.align		4
        /*0070*/ 	.byte	0x04, 0x0a
        /*0072*/ 	.short	(.L_43 - .L_42)
	.align		4
.L_42:
        /*0074*/ 	.word	index@(.nv.constant0._Z18__assign_final_outiPKiPKhPh)
        /*0078*/ 	.short	0x0380
        /*007a*/ 	.short	0x0020


	//----- nvinfo : EIATTR_SW_WAR
	.align		4
.L_43:
        /*007c*/ 	.byte	0x04, 0x36
        /*007e*/ 	.short	(.L_45 - .L_44)
.L_44:
        /*0080*/ 	.word	0x00000008
.L_45:


//--------------------- .nv.info._Z17__assign_final_iniPKiS0_PKhPh --------------------------
	.section	.nv.info._Z17__assign_final_iniPKiS0_PKhPh,"",@"SHT_CUDA_INFO"
	.sectionflags	@""
	.align	4


	//----- nvinfo : EIATTR_CUDA_API_VERSION
	.align		4
        /*0000*/ 	.byte	0x04, 0x37
        /*0002*/ 	.short	(.L_47 - .L_46)
.L_46:
        /*0004*/ 	.word	0x00000082


	//----- nvinfo : EIATTR_KPARAM_INFO
	.align		4
.L_47:
        /*0008*/ 	.byte	0x04, 0x17
        /*000a*/ 	.short	(.L_49 - .L_48)
.L_48:
        /*000c*/ 	.word	0x00000000
        /*0010*/ 	.short	0x0004
        /*0012*/ 	.short	0x0020
        /*0014*/ 	.byte	0x00, 0xf5, 0x21, 0x00


	//----- nvinfo : EIATTR_KPARAM_INFO
	.align		4
.L_49:
        /*0018*/ 	.byte	0x04, 0x17
        /*001a*/ 	.short	(.L_51 - .L_50)
.L_50:
        /*001c*/ 	.word	0x00000000
        /*0020*/ 	.short	0x0003
        /*0022*/ 	.short	0x0018
        /*0024*/ 	.byte	0x00, 0xf5, 0x21, 0x00


	//----- nvinfo : EIATTR_KPARAM_INFO
	.align		4
.L_51:
        /*0028*/ 	.byte	0x04, 0x17
        /*002a*/ 	.short	(.L_53 - .L_52)
.L_52:
        /*002c*/ 	.word	0x00000000
        /*0030*/ 	.short	0x0002
        /*0032*/ 	.short	0x0010
        /*0034*/ 	.byte	0x00, 0xf5, 0x21, 0x00


	//----- nvinfo : EIATTR_KPARAM_INFO
	.align		4
.L_53:
        /*0038*/ 	.byte	0x04, 0x17
        /*003a*/ 	.short	(.L_55 - .L_54)
.L_54:
        /*003c*/ 	.word	0x00000000
        /*0040*/ 	.short	0x0001
        /*0042*/ 	.short	0x0008
        /*0044*/ 	.byte	0x00, 0xf5, 0x21, 0x00


	//----- nvinfo : EIATTR_KPARAM_INFO
	.align		4
.L_55:
        /*0048*/ 	.byte	0x04, 0x17
        /*004a*/ 	.short	(.L_57 - .L_56)
.L_56:
        /*004c*/ 	.word	0x00000000
        /*0050*/ 	.short	0x0000
        /*0052*/ 	.short	0x0000
        /*0054*/ 	.byte	0x00, 0xf0, 0x11, 0x00


	//----- nvinfo : EIATTR_SPARSE_MMA_MASK
	.align		4
.L_57:
        /*0058*/ 	.byte	0x03, 0x50
        /*005a*/ 	.short	0x0000


	//----- nvinfo : EIATTR_MAXREG_COUNT
	.align		4
        /*005c*/ 	.byte	0x03, 0x1b
        /*005e*/ 	.short	0x00ff


	//----- nvinfo : EIATTR_MERCURY_ISA_VERSION
	.align		4
        /*0060*/ 	.byte	0x03, 0x5f
        /*0062*/ 	.short	0x0101


	//----- nvinfo : EIATTR_VRC_CTA_INIT_COUNT
	.align		4
        /*0064*/ 	.byte	0x02, 0x4a
	.zero		1
	.zero		1


	//----- nvinfo : EIATTR_EXIT_INSTR_OFFSETS
	.align		4
        /*0068*/ 	.byte	0x04, 0x1c
        /*006a*/ 	.short	(.L_59 - .L_58)


	//   ....[0]....
.L_58:
        /*006c*/ 	.word	0x000000d0


	//   ....[1]....
        /*0070*/ 	.word	0x00000900


	//----- nvinfo : EIATTR_CRS_STACK_SIZE
	.align		4
.L_59:
        /*0074*/ 	.byte	0x04, 0x1e
        /*0076*/ 	.short	(.L_61 - .L_60)
.L_60:
        /*0078*/ 	.word	0x00000000


	//----- nvinfo : EIATTR_CBANK_PARAM_SIZE
	.align		4
.L_61:
        /*007c*/ 	.byte	0x03, 0x19
        /*007e*/ 	.short	0x0028


	//----- nvinfo : EIATTR_PARAM_CBANK
	.align		4
        /*0080*/ 	.byte	0x04, 0x0a
        /*0082*/ 	.short	(.L_63 - .L_62)
	.align		4
.L_62:
        /*0084*/ 	.word	index@(.nv.constant0._Z17__assign_final_iniPKiS0_PKhPh)
        /*0088*/ 	.short	0x0380
        /*008a*/ 	.short	0x0028


	//----- nvinfo : EIATTR_SW_WAR
	.align		4
.L_63:
        /*008c*/ 	.byte	0x04, 0x36
        /*008e*/ 	.short	(.L_65 - .L_64)
.L_64:
        /*0090*/ 	.word	0x00000008
.L_65:


//--------------------- .nv.info._Z14__apply_shadowiiPKhPi --------------------------
	.section	.nv.info._Z14__apply_shadowiiPKhPi,"",@"SHT_CUDA_INFO"
	.sectionflags	@""
	.align	4


	//----- nvinfo : EIATTR_CUDA_API_VERSION
	.align		4
        /*0000*/ 	.byte	0x04, 0x37
        /*0002*/ 	.short	(.L_67 - .L_66)
.L_66:
        /*0004*/ 	.word	0x00000082


	//----- nvinfo : EIATTR_KPARAM_INFO
	.align		4
.L_67:
        /*0008*/ 	.byte	0x04, 0x17
        /*000a*/ 	.short	(.L_69 - .L_68)
.L_68:
        /*000c*/ 	.word	0x00000000
        /*0010*/ 	.short	0x0003
        /*0012*/ 	.short	0x0010
        /*0014*/ 	.byte	0x00, 0xf5, 0x21, 0x00


	//----- nvinfo : EIATTR_KPARAM_INFO
	.align		4
.L_69:
        /*0018*/ 	.byte	0x04, 0x17
        /*001a*/ 	.short	(.L_71 - .L_70)
.L_70:
        /*001c*/ 	.word	0x00000000
        /*0020*/ 	.short	0x0002
        /*0022*/ 	.short	0x0008
        /*0024*/ 	.byte	0x00, 0xf5, 0x21, 0x00


	//----- nvinfo : EIATTR_KPARAM_INFO
	.align		4
.L_71:
        /*0028*/ 	.byte	0x04, 0x17
        /*002a*/ 	.short	(.L_73 - .L_72)
.L_72:
        /*002c*/ 	.word	0x00000000
        /*0030*/ 	.short	0x0001
        /*0032*/ 	.short	0x0004
        /*0034*/ 	.byte	0x00, 0xf0, 0x11, 0x00


	//----- nvinfo : EIATTR_KPARAM_INFO
	.align		4
.L_73:
        /*0038*/ 	.byte	0x04, 0x17
        /*003a*/ 	.short	(.L_75 - .L_74)
.L_74:
        /*003c*/ 	.word	0x00000000
        /*0040*/ 	.short	0x0000
        /*0042*/ 	.short	0x0000
        /*0044*/ 	.byte	0x00, 0xf0, 0x11, 0x00


	//----- nvinfo : EIATTR_SPARSE_MMA_MASK
	.align		4
.L_75:
        /*0048*/ 	.byte	0x03, 0x50
        /*004a*/ 	.short	0x0000


	//----- nvinfo : EIATTR_MAXREG_COUNT
	.align		4
        /*004c*/ 	.byte	0x03, 0x1b
        /*004e*/ 	.short	0x00ff


	//----- nvinfo : EIATTR_NUM_BARRIERS
	.align		4
        /*0050*/ 	.byte	0x02, 0x4c
        /*0052*/ 	.byte	0x01
	.zero		1


	//----- nvinfo : EIATTR_MERCURY_ISA_VERSION
	.align		4
        /*0054*/ 	.byte	0x03, 0x5f
        /*0056*/ 	.short	0x0101


	//----- nvinfo : EIATTR_VRC_CTA_INIT_COUNT
	.align		4
        /*0058*/ 	.byte	0x02, 0x4a
	.zero		1
	.zero		1


	//----- nvinfo : EIATTR_EXIT_INSTR_OFFSETS
	.align		4
        /*005c*/ 	.byte	0x04, 0x1c
        /*005e*/ 	.short	(.L_77 - .L_76)


	//   ....[0]....
.L_76:
        /*0060*/ 	.word	0x00000820


	//   ....[1]....
        /*0064*/ 	.word	0x00000f80


	//----- nvinfo : EIATTR_CRS_STACK_SIZE
	.align		4
.L_77:
        /*0068*/ 	.byte	0x04, 0x1e
        /*006a*/ 	.short	(.L_79 - .L_78)
.L_78:
        /*006c*/ 	.word	0x00000000


	//----- nvinfo : EIATTR_CBANK_PARAM_SIZE
	.align		4
.L_79:
        /*0070*/ 	.byte	0x03, 0x19
        /*0072*/ 	.short	0x0018


	//----- nvinfo : EIATTR_PARAM_CBANK
	.align		4
        /*0074*/ 	.byte	0x04, 0x0a
        /*0076*/ 	.short	(.L_81 - .L_80)
	.align		4
.L_80:
        /*0078*/ 	.word	index@(.nv.constant0._Z14__apply_shadowiiPKhPi)
        /*007c*/ 	.short	0x0380
        /*007e*/ 	.short	0x0018


	//----- nvinfo : EIATTR_SW_WAR
	.align		4
.L_81:
        /*0080*/ 	.byte	0x04, 0x36
        /*0082*/ 	.short	(.L_83 - .L_82)
.L_82:
        /*0084*/ 	.word	0x00000008
.L_83:


//--------------------- .nv.info._Z14__compute_mask7complexPh --------------------------
	.section	.nv.info._Z14__compute_mask7complexPh,"",@"SHT_CUDA_INFO"
	.sectionflags	@""
	.align	4


	//----- nvinfo : EIATTR_CUDA_API_VERSION
	.align		4
        /*0000*/ 	.byte	0x04, 0x37
        /*0002*/ 	.short	(.L_85 - .L_84)
.L_84:
        /*0004*/ 	.word	0x00000082


	//----- nvinfo : EIATTR_KPARAM_INFO
	.align		4
.L_85:
        /*0008*/ 	.byte	0x04, 0x17
        /*000a*/ 	.short	(.L_87 - .L_86)
.L_86:
        /*000c*/ 	.word	0x00000000
        /*0010*/ 	.short	0x0001
        /*0012*/ 	.short	0x0010
        /*0014*/ 	.byte	0x00, 0xf5, 0x21, 0x00


	//----- nvinfo : EIATTR_KPARAM_INFO
	.align		4
.L_87:
        /*0018*/ 	.byte	0x04, 0x17
        /*001a*/ 	.short	(.L_89 - .L_88)
.L_88:
        /*001c*/ 	.word	0x00000000
        /*0020*/ 	.short	0x0000
        /*0022*/ 	.short	0x0000
        /*0024*/ 	.byte	0x00, 0xf0, 0x41, 0x00


	//----- nvinfo : EIATTR_SPARSE_MMA_MASK
	.align		4
.L_89:
        /*0028*/ 	.byte	0x03, 0x50
        /*002a*/ 	.short	0x0000


	//----- nvinfo : EIATTR_MAXREG_COUNT
	.align		4
        /*002c*/ 	.byte	0x03, 0x1b
        /*002e*/ 	.short	0x00ff


	//----- nvinfo : EIATTR_MERCURY_ISA_VERSION
	.align		4
        /*0030*/ 	.byte	0x03, 0x5f
        /*0032*/ 	.short	0x0101


	//----- nvinfo : EIATTR_VRC_CTA_INIT_COUNT
	.align		4
        /*0034*/ 	.byte	0x02, 0x4a
	.zero		1
	.zero		1


	//----- nvinfo : EIATTR_EXIT_INSTR_OFFSETS
	.align		4
        /*0038*/ 	.byte	0x04, 0x1c
        /*003a*/ 	.short	(.L_91 - .L_90)


	//   ....[0]....
.L_90:
        /*003c*/ 	.word	0x000000b0


	//   ....[1]....
        /*0040*/ 	.word	0x00001320


	//   ....[2]....
        /*0044*/ 	.word	0x000013b0


	//----- nvinfo : EIATTR_CRS_STACK_SIZE
	.align		4
.L_91:
        /*0048*/ 	.byte	0x04, 0x1e
        /*004a*/ 	.short	(.L_93 - .L_92)
.L_92:
        /*004c*/ 	.word	0x00000000


	//----- nvinfo : EIATTR_CBANK_PARAM_SIZE
	.align		4
.L_93:
        /*0050*/ 	.byte	0x03, 0x19
        /*0052*/ 	.short	0x0018


	//----- nvinfo : EIATTR_PARAM_CBANK
	.align		4
        /*0054*/ 	.byte	0x04, 0x0a
        /*0056*/ 	.short	(.L_95 - .L_94)
	.align		4
.L_94:
        /*0058*/ 	.word	index@(.nv.constant0._Z14__compute_mask7complexPh)
        /*005c*/ 	.short	0x0380
        /*005e*/ 	.short	0x0018


	//----- nvinfo : EIATTR_SW_WAR
	.align		4
.L_95:
        /*0060*/ 	.byte	0x04, 0x36
        /*0062*/ 	.short	(.L_97 - .L_96)
.L_96:
        /*0064*/ 	.word	0x00000008
.L_97:


//--------------------- .nv.callgraph             --------------------------
	.section	.nv.callgraph,"",@"SHT_CUDA_CALLGRAPH"
	.align	4
	.sectionentsize	8
	.align		4
        /*0000*/ 	.word	0x00000000
	.align		4
        /*0004*/ 	.word	0xffffffff
	.align		4
        /*0008*/ 	.word	0x00000000
	.align		4
        /*000c*/ 	.word	0xfffffffe
	.align		4
        /*0010*/ 	.word	0x00000000
	.align		4
        /*0014*/ 	.word	0xfffffffd
	.align		4
        /*0018*/ 	.word	0x00000000
	.align		4
        /*001c*/ 	.word	0xfffffffc


//--------------------- .text._Z18__assign_final_outiPKiPKhPh --------------------------
	.section	.text._Z18__assign_final_outiPKiPKhPh,"ax",@progbits
	.align	128
        .global         _Z18__assign_final_outiPKiPKhPh
        .type           _Z18__assign_final_outiPKiPKhPh,@function
        .size           _Z18__assign_final_outiPKiPKhPh,(.L_x_58 - _Z18__assign_final_outiPKiPKhPh)
        .other          _Z18__assign_final_outiPKiPKhPh,@"STO_CUDA_ENTRY STV_DEFAULT"
_Z18__assign_final_outiPKiPKhPh:
.text._Z18__assign_final_outiPKiPKhPh:
[----:B------:R-:W-:Y:S01]  /*0000*/  LDC R1, c[0x0][0x37c] ;  /* 0x0000df00ff017b82 */ /* 0x000fe20000000800 */
[----:B------:R-:W0:Y:S07]  /*0010*/  S2R R3, SR_TID.Y ;  /* 0x0000000000037919 */ /* 0x000e2e0000002200 */
[----:B------:R-:W0:Y:S01]  /*0020*/  S2UR UR4, SR_CTAID.Y ;  /* 0x00000000000479c3 */ /* 0x000e220000002600 */
[----:B------:R-:W1:Y:S01]  /*0030*/  LDCU UR8, c[0x0][0x380] ;  /* 0x00007000ff0877ac */ /* 0x000e620008000800 */
[----:B------:R-:W2:Y:S01]  /*0040*/  S2R R5, SR_CTAID.X ;  /* 0x0000000000057919 */ /* 0x000ea20000002500 */
[----:B------:R-:W3:Y:S05]  /*0050*/  S2R R7, SR_TID.X ;  /* 0x0000000000077919 */ /* 0x000eea0000002100 */
[----:B------:R-:W0:Y:S01]  /*0060*/  LDC R0, c[0x0][0x364] ;  /* 0x0000d900ff007b82 */ /* 0x000e220000000800 */
[----:B------:R-:W2:Y:S01]  /*0070*/  LDCU UR5, c[0x0][0x370] ;  /* 0x00006e00ff0577ac */ /* 0x000ea20008000800 */
[----:B------:R-:W3:Y:S01]  /*0080*/  LDCU UR6, c[0x0][0x360] ;  /* 0x00006c00ff0677ac */ /* 0x000ee20008000800 */
[----:B0-----:R-:W-:-:S04]  /*0090*/  IMAD R0, R0, UR4, R3 ;  /* 0x0000000400007c24 */ /* 0x001fc8000f8e0203 */
[----:B--2---:R-:W-:-:S04]  /*00a0*/  IMAD R0, R0, UR5, R5 ;  /* 0x0000000500007c24 */ /* 0x004fc8000f8e0205 */
[----:B---3--:R-:W-:-:S05]  /*00b0*/  IMAD R0, R0, UR6, R7 ;  /* 0x0000000600007c24 */ /* 0x008fca000f8e0207 */
[----:B-1----:R-:W-:-:S13]  /*00c0*/  ISETP.GE.AND P0, PT, R0, UR8, PT ;  /* 0x0000000800007c0c */ /* 0x002fda000bf06270 */
[----:B------:R-:W-:Y:S05]  /*00d0*/  @P0 EXIT ;  /* 0x000000000000094d */ /* 0x000fea0003800000 */
[----:B------:R-:W0:Y:S01]  /*00e0*/  LDC.64 R8, c[0x0][0x388] ;  /* 0x0000e200ff087b82 */ /* 0x000e220000000a00 */
[----:B------:R-:W-:Y:S01]  /*00f0*/  USHF.R.S32.HI UR4, URZ, 0x1f, UR8 ;  /* 0x0000001fff047899 */ /* 0x000fe20008011408 */
[----:B------:R-:W1:Y:S03]  /*0100*/  LDCU.64 UR6, c[0x0][0x358] ;  /* 0x00006b00ff0677ac */ /* 0x000e660008000a00 */
[----:B------:R-:W-:Y:S01]  /*0110*/  ULEA.HI UR4, UR4, UR8, URZ, 0x7 ;  /* 0x0000000804047291 */ /* 0x000fe2000f8f38ff */
[----:B------:R-:W2:Y:S03]  /*0120*/  LDCU.128 UR12, c[0x0][0x390] ;  /* 0x00007200ff0c77ac */ /* 0x000ea60008000c00 */
[----:B------:R-:W-:-:S12]  /*0130*/  ULEA.HI.SX32 UR4, UR4, 0x1, 0x19 ;  /* 0x0000000104047891 */ /* 0x000fd8000f8fcaff */
.L_x_0:
[----:B0-----:R-:W-:-:S06]  /*0140*/  IMAD.WIDE R2, R0, 0x4, R8 ;  /* 0x0000000400027825 */ /* 0x001fcc00078e0208 */
[----:B-1----:R-:W3:Y:S02]  /*0150*/  LDG.E.CONSTANT R2, desc[UR6][R2.64] ;  /* 0x0000000602027981 */ /* 0x002ee4000c1e9900 */
[----:B---3--:R-:W-:-:S05]  /*0160*/  IMAD R6, R2, 0x3, RZ ;  /* 0x0000000302067824 */ /* 0x008fca00078e02ff */
[----:B------:R-:W-:Y:S02]  /*0170*/  SHF.R.S32.HI R7, RZ, 0x1f, R6 ;  /* 0x0000001fff077819 */ /* 0x000fe40000011406 */
[----:B--2---:R-:W-:-:S04]  /*0180*/  IADD3 R4, P0, PT, R6, UR12, RZ ;  /* 0x0000000c06047c10 */ /* 0x004fc8000ff1e0ff */
[----:B------:R-:W-:-:S05]  /*0190*/  IADD3.X R5, PT, PT, R7, UR13, RZ, P0, !PT ;  /* 0x0000000d07057c10 */ /* 0x000fca00087fe4ff */
[----:B------:R-:W2:Y:S04]  /*01a0*/  LDG.E.U8.CONSTANT R11, desc[UR6][R4.64] ;  /* 0x00000006040b7981 */ /* 0x000ea8000c1e9100 */
[----:B------:R-:W3:Y:S04]  /*01b0*/  LDG.E.U8.CONSTANT R13, desc[UR6][R4.64+0x1] ;  /* 0x00000106040d7981 */ /* 0x000ee8000c1e9100 */
[----:B------:R-:W4:Y:S01]  /*01c0*/  LDG.E.U8.CONSTANT R15, desc[UR6][R4.64+0x2] ;  /* 0x00000206040f7981 */ /* 0x000f22000c1e9100 */
[----:B------:R-:W-:Y:S01]  /*01d0*/  IADD3 R6, P0, PT, R6, UR14, RZ ;  /* 0x0000000e06067c10 */ /* 0x000fe2000ff1e0ff */
[----:B------:R-:W-:-:S03]  /*01e0*/  VIADD R0, R0, UR4 ;  /* 0x0000000400007c36 */ /* 0x000fc60008000000 */
[----:B------:R-:W-:Y:S02]  /*01f0*/  IADD3.X R7, PT, PT, R7, UR15, RZ, P0, !PT ;  /* 0x0000000f07077c10 */ /* 0x000fe400087fe4ff */
[----:B------:R-:W-:-:S03]  /*0200*/  ISETP.GE.AND P0, PT, R0, UR8, PT ;  /* 0x0000000800007c0c */ /* 0x000fc6000bf06270 */
[----:B--2---:R0:W-:Y:S04]  /*0210*/  STG.E.U8 desc[UR6][R6.64], R11 ;  /* 0x0000000b06007986 */ /* 0x0041e8000c101106 */
[----:B---3--:R0:W-:Y:S04]  /*0220*/  STG.E.U8 desc[UR6][R6.64+0x1], R13 ;  /* 0x0000010d06007986 */ /* 0x0081e8000c101106 */
[----:B----4-:R0:W-:Y:S02]  /*0230*/  STG.E.U8 desc[UR6][R6.64+0x2], R15 ;  /* 0x0000020f06007986 */ /* 0x0101e4000c101106 */
[----:B------:R-:W-:Y:S05]  /*0240*/  @!P0 BRA `(.L_x_0) ;  /* 0xfffffffc00bc8947 */ /* 0x000fea000383ffff */
[----:B------:R-:W-:Y:S05]  /*0250*/  EXIT ;  /* 0x000000000000794d */ /* 0x000fea0003800000 */
.L_x_1:
[----:B------:R-:W-:-:S00]  /*0260*/  BRA `(.L_x_1) ;  /* 0xfffffffc00fc7947 */ /* 0x000fc0000383ffff */
[----:B------:R-:W-:-:S00]  /*0270*/  NOP ;  /* 0x0000000000007918 */ /* 0x000fc00000000000 */
        /* <DEDUP_REMOVED lines=8> */
.L_x_58:


//--------------------- .text._Z17__assign_final_iniPKiS0_PKhPh --------------------------
	.section	.text._Z17__assign_final_iniPKiS0_PKhPh,"ax",@progbits
	.align	128
        .global         _Z17__assign_final_iniPKiS0_PKhPh
        .type           _Z17__assign_final_iniPKiS0_PKhPh,@function
        .size           _Z17__assign_final_iniPKiS0_PKhPh,(.L_x_56 - _Z17__assign_final_iniPKiS0_PKhPh)
        .other          _Z17__assign_final_iniPKiS0_PKhPh,@"STO_CUDA_ENTRY STV_DEFAULT"
_Z17__assign_final_iniPKiS0_PKhPh:
.text._Z17__assign_final_iniPKiS0_PKhPh:
        /* <DEDUP_REMOVED lines=15> */
[----:B------:R-:W1:Y:S01]  /*00f0*/  LDCU.64 UR4, c[0x0][0x358] ;  /* 0x00006b00ff0477ac */ /* 0x000e620008000a00 */
[----:B------:R-:W2:Y:S01]  /*0100*/  LDCU.64 UR6, c[0x0][0x390] ;  /* 0x00007200ff0677ac */ /* 0x000ea20008000a00 */
[----:B0-----:R-:W-:-:S06]  /*0110*/  IMAD.WIDE R4, R3, 0x4, R4 ;  /* 0x0000000403047825 */ /* 0x001fcc00078e0204 */
[----:B-1----:R0:W3:Y:S02]  /*0120*/  LDG.E.CONSTANT R5, desc[UR4][R4.64] ;  /* 0x0000000404057981 */ /* 0x0020e4000c1e9900 */
[----:B0-----:R-:W-:-:S04]  /*0130*/  IMAD.MOV.U32 R4, RZ, RZ, RZ ;  /* 0x000000ffff047224 */ /* 0x001fc800078e00ff */
[----:B---3--:R-:W-:-:S05]  /*0140*/  IMAD.HI R0, R5, -0x77777777, R4 ;  /* 0x8888888905007827 */ /* 0x008fca00078e0204 */
[----:B------:R-:W-:-:S04]  /*0150*/  SHF.R.U32.HI R3, RZ, 0x1f, R0 ;  /* 0x0000001fff037819 */ /* 0x000fc80000011600 */
[----:B------:R-:W-:-:S05]  /*0160*/  LEA.HI.SX32 R3, R0, R3, 0x15 ;  /* 0x0000000300037211 */ /* 0x000fca00078faaff */
[C---:B------:R-:W-:Y:S01]  /*0170*/  IMAD R0, R3.reuse, -0xf00, R5 ;  /* 0xfffff10003007824 */ /* 0x040fe200078e0205 */
[----:B------:R-:W-:-:S04]  /*0180*/  LEA R3, R3, 0x80000, 0xc ;  /* 0x0008000003037811 */ /* 0x000fc800078e60ff */
[----:B------:R-:W-:Y:S02]  /*0190*/  SHF.R.S32.HI R2, RZ, 0x1f, R0 ;  /* 0x0000001fff027819 */ /* 0x000fe40000011400 */
[----:B------:R-:W-:-:S04]  /*01a0*/  IADD3 R0, P0, PT, R3, R0, RZ ;  /* 0x0000000003007210 */ /* 0x000fc80007f1e0ff */
[----:B------:R-:W-:Y:S02]  /*01b0*/  LEA.HI.X.SX32 R3, R3, R2, 0x1, P0 ;  /* 0x0000000203037211 */ /* 0x000fe400000f0eff */
[----:B--2---:R-:W-:-:S04]  /*01c0*/  LEA R10, P0, R0, UR6, 0x2 ;  /* 0x00000006000a7c11 */ /* 0x004fc8000f8010ff */
[----:B------:R-:W-:-:S05]  /*01d0*/  LEA.HI.X R11, R0, UR7, R3, 0x2, P0 ;  /* 0x00000007000b7c11 */ /* 0x000fca00080f1403 */
[----:B------:R-:W2:Y:S01]  /*01e0*/  LDG.E.CONSTANT R10, desc[UR4][R10.64+0x100] ;  /* 0x000100040a0a7981 */ /* 0x000ea2000c1e9900 */
[----:B------:R-:W0:Y:S01]  /*01f0*/  MUFU.RCP64H R3, 12867.9921875 ;  /* 0x40c921ff00037908 */ /* 0x000e220000001800 */
[----:B------:R-:W-:Y:S01]  /*0200*/  IMAD.MOV.U32 R12, RZ, RZ, 0x2e48e8a7 ;  /* 0x2e48e8a7ff0c7424 */ /* 0x000fe200078e00ff */
[----:B------:R-:W-:Y:S01]  /*0210*/  BSSY.RECONVERGENT B0, `(.L_x_2) ;  /* 0x0000015000007945 */ /* 0x000fe20003800200 */
[----:B------:R-:W-:Y:S02]  /*0220*/  IMAD.MOV.U32 R13, RZ, RZ, 0x40c921ff ;  /* 0x40c921ffff0d7424 */ /* 0x000fe400078e00ff */
[----:B------:R-:W-:-:S06]  /*0230*/  IMAD.MOV.U32 R2, RZ, RZ, 0x1 ;  /* 0x00000001ff027424 */ /* 0x000fcc00078e00ff */
[----:B0-----:R-:W-:-:S08]  /*0240*/  DFMA R6, R2, -R12, 1 ;  /* 0x3ff000000206742b */ /* 0x001fd0000000080c */
[----:B------:R-:W-:-:S08]  /*0250*/  DFMA R6, R6, R6, R6 ;  /* 0x000000060606722b */ /* 0x000fd00000000006 */
[----:B------:R-:W-:-:S08]  /*0260*/  DFMA R2, R2, R6, R2 ;  /* 0x000000060202722b */ /* 0x000fd00000000002 */
[----:B------:R-:W-:-:S08]  /*0270*/  DFMA R8, R2, -R12, 1 ;  /* 0x3ff000000208742b */ /* 0x000fd0000000080c */
[----:B------:R-:W-:Y:S01]  /*0280*/  DFMA R2, R2, R8, R2 ;  /* 0x000000080202722b */ /* 0x000fe20000000002 */
[----:B--2---:R-:W-:-:S06]  /*0290*/  IMAD.MOV R6, RZ, RZ, -R10 ;  /* 0x000000ffff067224 */ /* 0x004fcc00078e0a0a */
[----:B------:R-:W0:Y:S02]  /*02a0*/  I2F.F64 R6, R6 ;  /* 0x0000000600067312 */ /* 0x000e240000201c00 */
[----:B0-----:R-:W-:Y:S01]  /*02b0*/  DMUL R8, R6, R2 ;  /* 0x0000000206087228 */ /* 0x001fe20000000000 */
[----:B------:R-:W-:-:S07]  /*02c0*/  FSETP.GEU.AND P1, PT, |R7|, 6.5827683646048100446e-37, PT ;  /* 0x036000000700780b */ /* 0x000fce0003f2e200 */
[----:B------:R-:W-:-:S08]  /*02d0*/  DFMA R10, R8, -R12, R6 ;  /* 0x8000000c080a722b */ /* 0x000fd00000000006 */
[----:B------:R-:W-:-:S10]  /*02e0*/  DFMA R2, R2, R10, R8 ;  /* 0x0000000a0202722b */ /* 0x000fd40000000008 */
[----:B------:R-:W-:-:S05]  /*02f0*/  FFMA R0, RZ, 6.2853999137878417969, R3 ;  /* 0x40c921ffff007823 */ /* 0x000fca0000000003 */
[----:B------:R-:W-:-:S13]  /*0300*/  FSETP.GT.AND P0, PT, |R0|, 1.469367938527859385e-39, PT ;  /* 0x001000000000780b */ /* 0x000fda0003f04200 */
[----:B------:R-:W-:Y:S05]  /*0310*/  @P0 BRA P1, `(.L_x_3) ;  /* 0x0000000000100947 */ /* 0x000fea0000800000 */
[----:B------:R-:W-:-:S07]  /*0320*/  MOV R0, 0x340 ;  /* 0x0000034000007802 */ /* 0x000fce0000000f00 */
[----:B------:R-:W-:Y:S05]  /*0330*/  CALL.REL.NOINC `($__internal_0_$__cuda_sm20_div_rn_f64_full) ;  /* 0x0000000400747944 */ /* 0x000fea0003c00000 */
[----:B------:R-:W-:Y:S02]  /*0340*/  IMAD.MOV.U32 R2, RZ, RZ, R10 ;  /* 0x000000ffff027224 */ /* 0x000fe400078e000a */
[----:B------:R-:W-:-:S07]  /*0350*/  IMAD.MOV.U32 R3, RZ, RZ, R11 ;  /* 0x000000ffff037224 */ /* 0x000fce00078e000b */
.L_x_3:
[----:B------:R-:W-:Y:S05]  /*0360*/  BSYNC.RECONVERGENT B0 ;  /* 0x0000000000007941 */ /* 0x000fea0003800200 */
.L_x_2:
[----:B------:R-:W-:Y:S01]  /*0370*/  IMAD.MOV.U32 R6, RZ, RZ, 0x652b82fe ;  /* 0x652b82feff067424 */ /* 0x000fe200078e00ff */
[----:B------:R-:W-:Y:S01]  /*0380*/  UMOV UR6, 0xfefa39ef ;  /* 0xfefa39ef00067882 */ /* 0x000fe20000000000 */
[----:B------:R-:W-:Y:S01]  /*0390*/  IMAD.MOV.U32 R7, RZ, RZ, 0x3ff71547 ;  /* 0x3ff71547ff077424 */ /* 0x000fe200078e00ff */
[----:B------:R-:W-:Y:S01]  /*03a0*/  UMOV UR7, 0x3fe62e42 ;  /* 0x3fe62e4200077882 */ /* 0x000fe20000000000 */
[----:B------:R-:W-:Y:S01]  /*03b0*/  FSETP.GEU.AND P0, PT, |R3|, 4.1917929649353027344, PT ;  /* 0x4086232b0300780b */ /* 0x000fe20003f0e200 */
[----:B------:R-:W-:Y:S03]  /*03c0*/  BSSY.RECONVERGENT B0, `(.L_x_4) ;  /* 0x0000036000007945 */ /* 0x000fe60003800200 */
[----:B------:R-:W-:-:S08]  /*03d0*/  DFMA R6, R2, R6, 6.75539944105574400000e+15 ;  /* 0x433800000206742b */ /* 0x000fd00000000006 */
[----:B------:R-:W-:-:S08]  /*03e0*/  DADD R8, R6, -6.75539944105574400000e+15 ;  /* 0xc338000006087429 */ /* 0x000fd00000000000 */
[----:B------:R-:W-:Y:S01]  /*03f0*/  DFMA R10, R8, -UR6, R2 ;  /* 0x80000006080a7c2b */ /* 0x000fe20008000002 */
[----:B------:R-:W-:Y:S01]  /*0400*/  UMOV UR6, 0x3b39803f ;  /* 0x3b39803f00067882 */ /* 0x000fe20000000000 */
[----:B------:R-:W-:-:S06]  /*0410*/  UMOV UR7, 0x3c7abc9e ;  /* 0x3c7abc9e00077882 */ /* 0x000fcc0000000000 */
[----:B------:R-:W-:Y:S01]  /*0420*/  DFMA R8, R8, -UR6, R10 ;  /* 0x8000000608087c2b */ /* 0x000fe2000800000a */
[----:B------:R-:W-:Y:S01]  /*0430*/  UMOV UR6, 0x69ce2bdf ;  /* 0x69ce2bdf00067882 */ /* 0x000fe20000000000 */
[----:B------:R-:W-:Y:S01]  /*0440*/  IMAD.MOV.U32 R10, RZ, RZ, -0x35dec16 ;  /* 0xfca213eaff0a7424 */ /* 0x000fe200078e00ff */
[----:B------:R-:W-:Y:S01]  /*0450*/  UMOV UR7, 0x3e5ade15 ;  /* 0x3e5ade1500077882 */ /* 0x000fe20000000000 */
[----:B------:R-:W-:-:S06]  /*0460*/  IMAD.MOV.U32 R11, RZ, RZ, 0x3e928af3 ;  /* 0x3e928af3ff0b7424 */ /* 0x000fcc00078e00ff */
[----:B------:R-:W-:Y:S01]  /*0470*/  DFMA R10, R8, UR6, R10 ;  /* 0x00000006080a7c2b */ /* 0x000fe2000800000a */
[----:B------:R-:W-:Y:S01]  /*0480*/  UMOV UR6, 0x62401315 ;  /* 0x6240131500067882 */ /* 0x000fe20000000000 */
[----:B------:R-:W-:-:S06]  /*0490*/  UMOV UR7, 0x3ec71dee ;  /* 0x3ec71dee00077882 */ /* 0x000fcc0000000000 */
[----:B------:R-:W-:Y:S01]  /*04a0*/  DFMA R10, R8, R10, UR6 ;  /* 0x00000006080a7e2b */ /* 0x000fe2000800000a */
        /* <DEDUP_REMOVED lines=20> */
[----:B------:R-:W-:-:S08]  /*05f0*/  DFMA R10, R8, R10, UR6 ;  /* 0x00000006080a7e2b */ /* 0x000fd0000800000a */
[----:B------:R-:W-:-:S08]  /*0600*/  DFMA R10, R8, R10, 1 ;  /* 0x3ff00000080a742b */ /* 0x000fd0000000000a */
[----:B------:R-:W-:-:S10]  /*0610*/  DFMA R10, R8, R10, 1 ;  /* 0x3ff00000080a742b */ /* 0x000fd4000000000a */
[----:B------:R-:W-:Y:S02]  /*0620*/  IMAD R9, R6, 0x100000, R11 ;  /* 0x0010000006097824 */ /* 0x000fe400078e020b */
[----:B------:R-:W-:Y:S01]  /*0630*/  IMAD.MOV.U32 R8, RZ, RZ, R10 ;  /* 0x000000ffff087224 */ /* 0x000fe200078e000a */
[----:B------:R-:W-:Y:S06]  /*0640*/  @!P0 BRA `(.L_x_5) ;  /* 0x0000000000348947 */ /* 0x000fec0003800000 */
[----:B------:R-:W-:Y:S01]  /*0650*/  FSETP.GEU.AND P1, PT, |R3|, 4.2275390625, PT ;  /* 0x408748000300780b */ /* 0x000fe20003f2e200 */
[C---:B------:R-:W-:Y:S02]  /*0660*/  DADD R8, R2.reuse, +INF ;  /* 0x7ff0000002087429 */ /* 0x040fe40000000000 */
[----:B------:R-:W-:-:S08]  /*0670*/  DSETP.GEU.AND P0, PT, R2, RZ, PT ;  /* 0x000000ff0200722a */ /* 0x000fd00003f0e000 */
[----:B------:R-:W-:Y:S02]  /*0680*/  FSEL R8, R8, RZ, P0 ;  /* 0x000000ff08087208 */ /* 0x000fe40000000000 */
[----:B------:R-:W-:Y:S01]  /*0690*/  @!P1 LEA.HI R0, R6, R6, RZ, 0x1 ;  /* 0x0000000606009211 */ /* 0x000fe200078f08ff */
[----:B------:R-:W-:Y:S01]  /*06a0*/  @!P1 IMAD.MOV.U32 R2, RZ, RZ, R10 ;  /* 0x000000ffff029224 */ /* 0x000fe200078e000a */
[----:B------:R-:W-:Y:S02]  /*06b0*/  FSEL R9, R9, RZ, P0 ;  /* 0x000000ff09097208 */ /* 0x000fe40000000000 */
[----:B------:R-:W-:-:S05]  /*06c0*/  @!P1 SHF.R.S32.HI R3, RZ, 0x1, R0 ;  /* 0x00000001ff039819 */ /* 0x000fca0000011400 */
[----:B------:R-:W-:Y:S02]  /*06d0*/  @!P1 IMAD.IADD R6, R6, 0x1, -R3 ;  /* 0x0000000106069824 */ /* 0x000fe400078e0a03 */
[----:B------:R-:W-:-:S03]  /*06e0*/  @!P1 IMAD R3, R3, 0x100000, R11 ;  /* 0x0010000003039824 */ /* 0x000fc600078e020b */
[----:B------:R-:W-:Y:S01]  /*06f0*/  @!P1 LEA R7, R6, 0x3ff00000, 0x14 ;  /* 0x3ff0000006079811 */ /* 0x000fe200078ea0ff */
[----:B------:R-:W-:-:S06]  /*0700*/  @!P1 IMAD.MOV.U32 R6, RZ, RZ, RZ ;  /* 0x000000ffff069224 */ /* 0x000fcc00078e00ff */
[----:B------:R-:W-:-:S11]  /*0710*/  @!P1 DMUL R8, R2, R6 ;  /* 0x0000000602089228 */ /* 0x000fd60000000000 */
.L_x_5:
[----:B------:R-:W-:Y:S05]  /*0720*/  BSYNC.RECONVERGENT B0 ;  /* 0x0000000000007941 */ /* 0x000fea0003800200 */
.L_x_4:
[----:B------:R-:W0:Y:S01]  /*0730*/  LDCU.64 UR6, c[0x0][0x398] ;  /* 0x00007300ff0677ac */ /* 0x000e220008000a00 */
[----:B------:R-:W-:-:S05]  /*0740*/  IMAD R0, R5, 0x3, RZ ;  /* 0x0000000305007824 */ /* 0x000fca00078e02ff */
[----:B------:R-:W-:Y:S02]  /*0750*/  SHF.R.S32.HI R12, RZ, 0x1f, R0 ;  /* 0x0000001fff0c7819 */ /* 0x000fe40000011400 */
[----:B0-----:R-:W-:-:S04]  /*0760*/  IADD3 R2, P0, PT, R0, UR6, RZ ;  /* 0x0000000600027c10 */ /* 0x001fc8000ff1e0ff */
[----:B------:R-:W-:-:S05]  /*0770*/  IADD3.X R3, PT, PT, R12, UR7, RZ, P0, !PT ;  /* 0x000000070c037c10 */ /* 0x000fca00087fe4ff */
[----:B------:R-:W2:Y:S04]  /*0780*/  LDG.E.U8.CONSTANT R6, desc[UR4][R2.64] ;  /* 0x0000000402067981 */ /* 0x000ea8000c1e9100 */
[----:B------:R-:W3:Y:S04]  /*0790*/  LDG.E.U8.CONSTANT R7, desc[UR4][R2.64+0x1] ;  /* 0x0000010402077981 */ /* 0x000ee8000c1e9100 */
[----:B------:R0:W4:Y:S01]  /*07a0*/  LDG.E.U8.CONSTANT R10, desc[UR4][R2.64+0x2] ;  /* 0x00000204020a7981 */ /* 0x000122000c1e9100 */
[----:B------:R-:W-:Y:S01]  /*07b0*/  IMAD.MOV.U32 R4, RZ, RZ, -0x66666668 ;  /* 0x99999998ff047424 */ /* 0x000fe200078e00ff */
[----:B------:R-:W-:Y:S01]  /*07c0*/  UMOV UR6, 0x9999999a ;  /* 0x9999999a00067882 */ /* 0x000fe20000000000 */
[----:B------:R-:W-:Y:S01]  /*07d0*/  IMAD.MOV.U32 R5, RZ, RZ, 0x3fc99999 ;  /* 0x3fc99999ff057424 */ /* 0x000fe200078e00ff */
[----:B------:R-:W-:-:S05]  /*07e0*/  UMOV UR7, 0x3fe99999 ;  /* 0x3fe9999900077882 */ /* 0x000fca0000000000 */
[----:B------:R-:W-:Y:S01]  /*07f0*/  DFMA R8, R8, UR6, R4 ;  /* 0x0000000608087c2b */ /* 0x000fe20008000004 */
[----:B------:R-:W0:Y:S09]  /*0800*/  LDCU.64 UR6, c[0x0][0x3a0] ;  /* 0x00007400ff0677ac */ /* 0x000e320008000a00 */
[----:B------:R-:W1:Y:S01]  /*0810*/  F2F.F32.F64 R8, R8 ;  /* 0x0000000800087310 */ /* 0x000e620000301000 */
[----:B0-----:R-:W-:-:S04]  /*0820*/  IADD3 R2, P0, PT, R0, UR6, RZ ;  /* 0x0000000600027c10 */ /* 0x001fc8000ff1e0ff */
[----:B------:R-:W-:Y:S02]  /*0830*/  IADD3.X R3, PT, PT, R12, UR7, RZ, P0, !PT ;  /* 0x000000070c037c10 */ /* 0x000fe400087fe4ff */
[----:B--2---:R-:W-:Y:S02]  /*0840*/  I2FP.F32.U32 R5, R6 ;  /* 0x0000000600057245 */ /* 0x004fe40000201000 */
[----:B---3--:R-:W-:-:S03]  /*0850*/  I2FP.F32.U32 R7, R7 ;  /* 0x0000000700077245 */ /* 0x008fc60000201000 */
[C---:B-1----:R-:W-:Y:S01]  /*0860*/  FMUL R5, R8.reuse, R5 ;  /* 0x0000000508057220 */ /* 0x042fe20000400000 */
[----:B----4-:R-:W-:Y:S01]  /*0870*/  I2FP.F32.U32 R11, R10 ;  /* 0x0000000a000b7245 */ /* 0x010fe20000201000 */
[----:B------:R-:W-:-:S04]  /*0880*/  FMUL R7, R8, R7 ;  /* 0x0000000708077220 */ /* 0x000fc80000400000 */
[----:B------:R-:W0:Y:S01]  /*0890*/  F2I.U32.TRUNC.NTZ R5, R5 ;  /* 0x0000000500057305 */ /* 0x000e22000020f000 */
[----:B------:R-:W-:-:S07]  /*08a0*/  FMUL R11, R8, R11 ;  /* 0x0000000b080b7220 */ /* 0x000fce0000400000 */
[----:B------:R-:W1:Y:S01]  /*08b0*/  F2I.U32.TRUNC.NTZ R7, R7 ;  /* 0x0000000700077305 */ /* 0x000e62000020f000 */
[----:B0-----:R-:W-:Y:S07]  /*08c0*/  STG.E.U8 desc[UR4][R2.64], R5 ;  /* 0x0000000502007986 */ /* 0x001fee000c101104 */
[----:B------:R-:W0:Y:S01]  /*08d0*/  F2I.U32.TRUNC.NTZ R11, R11 ;  /* 0x0000000b000b7305 */ /* 0x000e22000020f000 */
[----:B-1----:R-:W-:Y:S04]  /*08e0*/  STG.E.U8 desc[UR4][R2.64+0x1], R7 ;  /* 0x0000010702007986 */ /* 0x002fe8000c101104 */
[----:B0-----:R-:W-:Y:S01]  /*08f0*/  STG.E.U8 desc[UR4][R2.64+0x2], R11 ;  /* 0x0000020b02007986 */ /* 0x001fe2000c101104 */
[----:B------:R-:W-:Y:S05]  /*0900*/  EXIT ;  /* 0x000000000000794d */ /* 0x000fea0003800000 */
        .weak           $__internal_0_$__cuda_sm20_div_rn_f64_full
        .type           $__internal_0_$__cuda_sm20_div_rn_f64_full,@function
        .size           $__internal_0_$__cuda_sm20_div_rn_f64_full,(.L_x_56 - $__internal_0_$__cuda_sm20_div_rn_f64_full)
$__internal_0_$__cuda_sm20_div_rn_f64_full:
[----:B------:R-:W-:Y:S01]  /*0910*/  IMAD.MOV.U32 R3, RZ, RZ, 0x3ff921ff ;  /* 0x3ff921ffff037424 */ /* 0x000fe200078e00ff */
[----:B------:R-:W-:Y:S01]  /*0920*/  FSETP.GEU.AND P1, PT, |R7|, 1.469367938527859385e-39, PT ;  /* 0x001000000700780b */ /* 0x000fe20003f2e200 */
[----:B------:R-:W-:Y:S01]  /*0930*/  IMAD.MOV.U32 R2, RZ, RZ, 0x2e48e8a7 ;  /* 0x2e48e8a7ff027424 */ /* 0x000fe200078e00ff */
[----:B------:R-:W-:Y:S01]  /*0940*/  BSSY.RECONVERGENT B1, `(.L_x_6) ;  /* 0x0000048000017945 */ /* 0x000fe20003800200 */
[----:B------:R-:W0:Y:S01]  /*0950*/  MUFU.RCP64H R9, R3 ;  /* 0x0000000300097308 */ /* 0x000e220000001800 */
[----:B------:R-:W-:Y:S02]  /*0960*/  IMAD.MOV.U32 R8, RZ, RZ, 0x1 ;  /* 0x00000001ff087424 */ /* 0x000fe400078e00ff */
[----:B------:R-:W-:-:S04]  /*0970*/  IMAD.MOV.U32 R19, RZ, RZ, 0x40c00000 ;  /* 0x40c00000ff137424 */ /* 0x000fc800078e00ff */
[----:B------:R-:W-:Y:S01]  /*0980*/  VIADD R21, R19, 0xffffffff ;  /* 0xffffffff13157836 */ /* 0x000fe20000000000 */
[----:B0-----:R-:W-:-:S08]  /*0990*/  DFMA R10, R8, -R2, 1 ;  /* 0x3ff00000080a742b */ /* 0x001fd00000000802 */
[----:B------:R-:W-:Y:S01]  /*09a0*/  DFMA R12, R10, R10, R10 ;  /* 0x0000000a0a0c722b */ /* 0x000fe2000000000a */
[----:B------:R-:W-:Y:S01]  /*09b0*/  LOP3.LUT R10, R7, 0x7ff00000, RZ, 0xc0, !PT ;  /* 0x7ff00000070a7812 */ /* 0x000fe200078ec0ff */
[----:B------:R-:W-:-:S03]  /*09c0*/  IMAD.MOV.U32 R11, RZ, RZ, 0x1ca00000 ;  /* 0x1ca00000ff0b7424 */ /* 0x000fc600078e00ff */
[----:B------:R-:W-:Y:S01]  /*09d0*/  ISETP.GE.U32.AND P0, PT, R10, 0x40c00000, PT ;  /* 0x40c000000a00780c */ /* 0x000fe20003f06070 */
[----:B------:R-:W-:Y:S02]  /*09e0*/  IMAD.MOV.U32 R18, RZ, RZ, R10 ;  /* 0x000000ffff127224 */ /* 0x000fe400078e000a */
[----:B------:R-:W-:Y:S01]  /*09f0*/  DFMA R14, R8, R12, R8 ;  /* 0x0000000c080e722b */ /* 0x000fe20000000008 */
[----:B------:R-:W-:Y:S01]  /*0a00*/  SEL R11, R11, 0x63400000, !P0 ;  /* 0x634000000b0b7807 */ /* 0x000fe20004000000 */
[----:B------:R-:W-:-:S03]  /*0a10*/  IMAD.MOV.U32 R8, RZ, RZ, R6 ;  /* 0x000000ffff087224 */ /* 0x000fc600078e0006 */
[C-C-:B------:R-:W-:Y:S02]  /*0a20*/  @!P1 LOP3.LUT R12, R11.reuse, 0x80000000, R7.reuse, 0xf8, !PT ;  /* 0x800000000b0c9812 */ /* 0x140fe400078ef807 */
[----:B------:R-:W-:Y:S01]  /*0a30*/  LOP3.LUT R9, R11, 0x800fffff, R7, 0xf8, !PT ;  /* 0x800fffff0b097812 */ /* 0x000fe200078ef807 */
[----:B------:R-:W-:Y:S01]  /*0a40*/  DFMA R16, R14, -R2, 1 ;  /* 0x3ff000000e10742b */ /* 0x000fe20000000802 */
[----:B------:R-:W-:Y:S01]  /*0a50*/  @!P1 LOP3.LUT R13, R12, 0x100000, RZ, 0xfc, !PT ;  /* 0x001000000c0d9812 */ /* 0x000fe200078efcff */
[----:B------:R-:W-:-:S06]  /*0a60*/  @!P1 IMAD.MOV.U32 R12, RZ, RZ, RZ ;  /* 0x000000ffff0c9224 */ /* 0x000fcc00078e00ff */
[----:B------:R-:W-:Y:S02]  /*0a70*/  @!P1 DFMA R8, R8, 2, -R12 ;  /* 0x400000000808982b */ /* 0x000fe4000000080c */
[----:B------:R-:W-:-:S08]  /*0a80*/  DFMA R16, R14, R16, R14 ;  /* 0x000000100e10722b */ /* 0x000fd0000000000e */
[----:B------:R-:W-:Y:S01]  /*0a90*/  @!P1 LOP3.LUT R18, R9, 0x7ff00000, RZ, 0xc0, !PT ;  /* 0x7ff0000009129812 */ /* 0x000fe200078ec0ff */
[----:B------:R-:W-:-:S04]  /*0aa0*/  DMUL R12, R16, R8 ;  /* 0x00000008100c7228 */ /* 0x000fc80000000000 */
[----:B------:R-:W-:-:S04]  /*0ab0*/  VIADD R20, R18, 0xffffffff ;  /* 0xffffffff12147836 */ /* 0x000fc80000000000 */
[----:B------:R-:W-:Y:S01]  /*0ac0*/  DFMA R14, R12, -R2, R8 ;  /* 0x800000020c0e722b */ /* 0x000fe20000000008 */
[----:B------:R-:W-:-:S04]  /*0ad0*/  ISETP.GT.U32.AND P0, PT, R20, 0x7feffffe, PT ;  /* 0x7feffffe1400780c */ /* 0x000fc80003f04070 */
[----:B------:R-:W-:-:S03]  /*0ae0*/  ISETP.GT.U32.OR P0, PT, R21, 0x7feffffe, P0 ;  /* 0x7feffffe1500780c */ /* 0x000fc60000704470 */
[----:B------:R-:W-:-:S10]  /*0af0*/  DFMA R12, R16, R14, R12 ;  /* 0x0000000e100c722b */ /* 0x000fd4000000000c */
[----:B------:R-:W-:Y:S05]  /*0b00*/  @P0 BRA `(.L_x_7) ;  /* 0x0000000000680947 */ /* 0x000fea0003800000 */
[----:B------:R-:W-:Y:S02]  /*0b10*/  IMAD.MOV.U32 R7, RZ, RZ, 0x40c00000 ;  /* 0x40c00000ff077424 */ /* 0x000fe400078e00ff */
[----:B------:R-:W-:-:S03]  /*0b20*/  IMAD.MOV.U32 R6, RZ, RZ, RZ ;  /* 0x000000ffff067224 */ /* 0x000fc600078e00ff */
[----:B------:R-:W-:-:S04]  /*0b30*/  VIADDMNMX R10, R10, -R7, 0xb9600000, !PT ;  /* 0xb96000000a0a7446 */ /* 0x000fc80007800907 */
[----:B------:R-:W-:-:S05]  /*0b40*/  VIMNMX R10, PT, PT, R10, 0x46a00000, PT ;  /* 0x46a000000a0a7848 */ /* 0x000fca0003fe0100 */
[----:B------:R-:W-:-:S04]  /*0b50*/  IMAD.IADD R14, R10, 0x1, -R11 ;  /* 0x000000010a0e7824 */ /* 0x000fc800078e0a0b */
[----:B------:R-:W-:-:S06]  /*0b60*/  VIADD R7, R14, 0x7fe00000 ;  /* 0x7fe000000e077836 */ /* 0x000fcc0000000000 */
[----:B------:R-:W-:-:S10]  /*0b70*/  DMUL R10, R12, R6 ;  /* 0x000000060c0a7228 */ /* 0x000fd40000000000 */
[----:B------:R-:W-:-:S13]  /*0b80*/  FSETP.GTU.AND P0, PT, |R11|, 1.469367938527859385e-39, PT ;  /* 0x001000000b00780b */ /* 0x000fda0003f0c200 */
[----:B------:R-:W-:Y:S05]  /*0b90*/  @P0 BRA `(.L_x_8) ;  /* 0x0000000000880947 */ /* 0x000fea0003800000 */
[----:B------:R-:W-:Y:S01]  /*0ba0*/  DFMA R2, R12, -R2, R8 ;  /* 0x800000020c02722b */ /* 0x000fe20000000008 */
[----:B------:R-:W-:-:S09]  /*0bb0*/  IMAD.MOV.U32 R6, RZ, RZ, RZ ;  /* 0x000000ffff067224 */ /* 0x000fd200078e00ff */
[C---:B------:R-:W-:Y:S02]  /*0bc0*/  FSETP.NEU.AND P0, PT, R3.reuse, RZ, PT ;  /* 0x000000ff0300720b */ /* 0x040fe40003f0d000 */
[----:B------:R-:W-:-:S04]  /*0bd0*/  LOP3.LUT R2, R3, 0x40c921ff, RZ, 0x3c, !PT ;  /* 0x40c921ff03027812 */ /* 0x000fc800078e3cff */
[----:B------:R-:W-:-:S04]  /*0be0*/  LOP3.LUT R9, R2, 0x80000000, RZ, 0xc0, !PT ;  /* 0x8000000002097812 */ /* 0x000fc800078ec0ff */
[----:B------:R-:W-:-:S03]  /*0bf0*/  LOP3.LUT R7, R9, R7, RZ, 0xfc, !PT ;  /* 0x0000000709077212 */ /* 0x000fc600078efcff */
[----:B------:R-:W-:Y:S05]  /*0c00*/  @!P0 BRA `(.L_x_8) ;  /* 0x00000000006c8947 */ /* 0x000fea0003800000 */
[----:B------:R-:W-:Y:S01]  /*0c10*/  IMAD.MOV R3, RZ, RZ, -R14 ;  /* 0x000000ffff037224 */ /* 0x000fe200078e0a0e */
[----:B------:R-:W-:Y:S01]  /*0c20*/  DMUL.RP R6, R12, R6 ;  /* 0x000000060c067228 */ /* 0x000fe20000008000 */
[----:B------:R-:W-:-:S06]  /*0c30*/  IMAD.MOV.U32 R2, RZ, RZ, RZ ;  /* 0x000000ffff027224 */ /* 0x000fcc00078e00ff */
[----:B------:R-:W-:-:S03]  /*0c40*/  DFMA R2, R10, -R2, R12 ;  /* 0x800000020a02722b */ /* 0x000fc6000000000c */
[----:B------:R-:W-:-:S03]  /*0c50*/  LOP3.LUT R9, R7, R9, RZ, 0x3c, !PT ;  /* 0x0000000907097212 */ /* 0x000fc600078e3cff */
[----:B------:R-:W-:-:S04]  /*0c60*/  IADD3 R2, PT, PT, -R14, -0x43300000, RZ ;  /* 0xbcd000000e027810 */ /* 0x000fc80007ffe1ff */
[----:B------:R-:W-:-:S04]  /*0c70*/  FSETP.NEU.AND P0, PT, |R3|, R2, PT ;  /* 0x000000020300720b */ /* 0x000fc80003f0d200 */
[----:B------:R-:W-:Y:S02]  /*0c80*/  FSEL R10, R6, R10, !P0 ;  /* 0x0000000a060a7208 */ /* 0x000fe40004000000 */
[----:B------:R-:W-:Y:S01]  /*0c90*/  FSEL R11, R9, R11, !P0 ;  /* 0x0000000b090b7208 */ /* 0x000fe20004000000 */
[----:B------:R-:W-:Y:S06]  /*0ca0*/  BRA `(.L_x_8) ;  /* 0x0000000000447947 */ /* 0x000fec0003800000 */
.L_x_7:
[----:B------:R-:W-:-:S14]  /*0cb0*/  DSETP.NAN.AND P0, PT, R6, R6, PT ;  /* 0x000000060600722a */ /* 0x000fdc0003f08000 */
[----:B------:R-:W-:Y:S05]  /*0cc0*/  @P0 BRA `(.L_x_9) ;  /* 0x0000000000340947 */ /* 0x000fea0003800000 */
[----:B------:R-:W-:Y:S01]  /*0cd0*/  ISETP.NE.AND P0, PT, R18, R19, PT ;  /* 0x000000131200720c */ /* 0x000fe20003f05270 */
[----:B------:R-:W-:Y:S02]  /*0ce0*/  IMAD.MOV.U32 R10, RZ, RZ, 0x0 ;  /* 0x00000000ff0a7424 */ /* 0x000fe400078e00ff */
[----:B------:R-:W-:-:S10]  /*0cf0*/  IMAD.MOV.U32 R11, RZ, RZ, -0x80000 ;  /* 0xfff80000ff0b7424 */ /* 0x000fd400078e00ff */
[----:B------:R-:W-:Y:S05]  /*0d00*/  @!P0 BRA `(.L_x_8) ;  /* 0x00000000002c8947 */ /* 0x000fea0003800000 */
[----:B------:R-:W-:Y:S02]  /*0d10*/  ISETP.NE.AND P0, PT, R18, 0x7ff00000, PT ;  /* 0x7ff000001200780c */ /* 0x000fe40003f05270 */
[----:B------:R-:W-:Y:S02]  /*0d20*/  LOP3.LUT R6, R7, 0x40c921ff, RZ, 0x3c, !PT ;  /* 0x40c921ff07067812 */ /* 0x000fe400078e3cff */
[----:B------:R-:W-:Y:S02]  /*0d30*/  ISETP.EQ.OR P0, PT, R19, RZ, !P0 ;  /* 0x000000ff1300720c */ /* 0x000fe40004702670 */
[----:B------:R-:W-:-:S11]  /*0d40*/  LOP3.LUT R11, R6, 0x80000000, RZ, 0xc0, !PT ;  /* 0x80000000060b7812 */ /* 0x000fd600078ec0ff */
[----:B------:R-:W-:Y:S01]  /*0d50*/  @P0 LOP3.LUT R2, R11, 0x7ff00000, RZ, 0xfc, !PT ;  /* 0x7ff000000b020812 */ /* 0x000fe200078efcff */
[----:B------:R-:W-:Y:S02]  /*0d60*/  @!P0 IMAD.MOV.U32 R10, RZ, RZ, RZ ;  /* 0x000000ffff0a8224 */ /* 0x000fe400078e00ff */
[----:B------:R-:W-:Y:S02]  /*0d70*/  @P0 IMAD.MOV.U32 R10, RZ, RZ, RZ ;  /* 0x000000ffff0a0224 */ /* 0x000fe400078e00ff */
[----:B------:R-:W-:Y:S01]  /*0d80*/  @P0 IMAD.MOV.U32 R11, RZ, RZ, R2 ;  /* 0x000000ffff0b0224 */ /* 0x000fe200078e0002 */
[----:B------:R-:W-:Y:S06]  /*0d90*/  BRA `(.L_x_8) ;  /* 0x0000000000087947 */ /* 0x000fec0003800000 */
.L_x_9:
[----:B------:R-:W-:Y:S01]  /*0da0*/  LOP3.LUT R11, R7, 0x80000, RZ, 0xfc, !PT ;  /* 0x00080000070b7812 */ /* 0x000fe200078efcff */
[----:B------:R-:W-:-:S07]  /*0db0*/  IMAD.MOV.U32 R10, RZ, RZ, R6 ;  /* 0x000000ffff0a7224 */ /* 0x000fce00078e0006 */
.L_x_8:
[----:B------:R-:W-:Y:S05]  /*0dc0*/  BSYNC.RECONVERGENT B1 ;  /* 0x0000000000017941 */ /* 0x000fea0003800200 */
.L_x_6:
[----:B------:R-:W-:Y:S02]  /*0dd0*/  IMAD.MOV.U32 R2, RZ, RZ, R0 ;  /* 0x000000ffff027224 */ /* 0x000fe400078e0000 */
[----:B------:R-:W-:-:S04]  /*0de0*/  IMAD.MOV.U32 R3, RZ, RZ, 0x0 ;  /* 0x00000000ff037424 */ /* 0x000fc800078e00ff */
[----:B------:R-:W-:Y:S05]  /*0df0*/  RET.REL.NODEC R2 `(_Z17__assign_final_iniPKiS0_PKhPh) ;  /* 0xfffffff002807950 */ /* 0x000fea0003c3ffff */
.L_x_10:
        /* <DEDUP_REMOVED lines=16> */
.L_x_56:


//--------------------- .text._Z14__apply_shadowiiPKhPi --------------------------
	.section	.text._Z14__apply_shadowiiPKhPi,"ax",@progbits
	.align	128
        .global         _Z14__apply_shadowiiPKhPi
        .type           _Z14__apply_shadowiiPKhPi,@function
        .size           _Z14__apply_shadowiiPKhPi,(.L_x_60 - _Z14__apply_shadowiiPKhPi)
        .other          _Z14__apply_shadowiiPKhPi,@"STO_CUDA_ENTRY STV_DEFAULT"
_Z14__apply_shadowiiPKhPi:
.text._Z14__apply_shadowiiPKhPi:
[----:B------:R-:W-:Y:S01]  /*0000*/  LDC R1, c[0x0][0x37c] ;  /* 0x0000df00ff017b82 */ /* 0x000fe20000000800 */
[----:B------:R-:W0:Y:S07]  /*0010*/  S2R R2, SR_TID.X ;  /* 0x0000000000027919 */ /* 0x000e2e0000002100 */
[----:B------:R-:W1:Y:S01]  /*0020*/  S2UR UR5, SR_CTAID.X ;  /* 0x00000000000579c3 */ /* 0x000e620000002500 */
[----:B------:R-:W2:Y:S01]  /*0030*/  LDCU.64 UR8, c[0x0][0x380] ;  /* 0x00007000ff0877ac */ /* 0x000ea20008000a00 */
[----:B------:R-:W-:Y:S01]  /*0040*/  BSSY.RECONVERGENT B0, `(.L_x_11) ;  /* 0x000003b000007945 */ /* 0x000fe20003800200 */
[----:B------:R-:W3:Y:S01]  /*0050*/  S2R R3, SR_TID.Y ;  /* 0x0000000000037919 */ /* 0x000ee20000002200 */
[----:B------:R-:W4:Y:S04]  /*0060*/  LDCU UR6, c[0x0][0x360] ;  /* 0x00006c00ff0677ac */ /* 0x000f280008000800 */
[----:B------:R-:W5:Y:S01]  /*0070*/  S2UR UR4, SR_CTAID.Y ;  /* 0x00000000000479c3 */ /* 0x000f620000002600 */
[----:B------:R-:W3:Y:S01]  /*0080*/  LDCU UR7, c[0x0][0x364] ;  /* 0x00006c80ff0777ac */ /* 0x000ee20008000800 */
[----:B--2---:R-:W-:-:S02]  /*0090*/  I2FP.F32.S32 R5, UR8 ;  /* 0x0000000800057c45 */ /* 0x004fc40008201400 */
[----:B----4-:R-:W-:Y:S02]  /*00a0*/  I2FP.F32.U32 R7, UR6 ;  /* 0x0000000600077c45 */ /* 0x010fe40008201000 */
[----:B-1----:R-:W-:-:S05]  /*00b0*/  I2FP.F32.U32 R0, UR5 ;  /* 0x0000000500007c45 */ /* 0x002fca0008201000 */
[----:B------:R-:W-:Y:S01]  /*00c0*/  FFMA R0, R0, 9, R5 ;  /* 0x4110000000007823 */ /* 0x000fe20000000005 */
[----:B0-----:R-:W-:Y:S01]  /*00d0*/  I2FP.F32.U32 R9, R2 ;  /* 0x0000000200097245 */ /* 0x001fe20000201000 */
[----:B-----5:R-:W-:Y:S01]  /*00e0*/  UIMAD UR4, UR4, 0x9, URZ ;  /* 0x00000009040478a4 */ /* 0x020fe2000f8e02ff */
[----:B------:R-:W-:Y:S02]  /*00f0*/  I2FP.F32.S32 R5, UR9 ;  /* 0x0000000900057c45 */ /* 0x000fe40008201400 */
[----:B---3--:R-:W-:Y:S01]  /*0100*/  I2FP.F32.U32 R11, R3 ;  /* 0x00000003000b7245 */ /* 0x008fe20000201000 */
[----:B------:R-:W-:Y:S01]  /*0110*/  FFMA R9, R0, R7, R9 ;  /* 0x0000000700097223 */ /* 0x000fe20000000009 */
[----:B------:R-:W-:Y:S02]  /*0120*/  I2FP.F32.U32 R7, UR7 ;  /* 0x0000000700077c45 */ /* 0x000fe40008201000 */
[----:B------:R-:W-:Y:S02]  /*0130*/  I2FP.F32.U32 R4, UR4 ;  /* 0x0000000400047c45 */ /* 0x000fe40008201000 */
[----:B------:R-:W-:Y:S01]  /*0140*/  ISETP.GT.U32.AND P0, PT, R2, 0x8f, PT ;  /* 0x0000008f0200780c */ /* 0x000fe20003f04070 */
[----:B------:R-:W0:Y:S02]  /*0150*/  F2I.TRUNC.NTZ R9, R9 ;  /* 0x0000000900097305 */ /* 0x000e24000020f100 */
[----:B------:R-:W-:-:S04]  /*0160*/  FADD R4, R4, R5 ;  /* 0x0000000504047221 */ /* 0x000fc80000000000 */
[----:B------:R-:W-:-:S04]  /*0170*/  FFMA R4, R4, R7, R11 ;  /* 0x0000000704047223 */ /* 0x000fc8000000000b */
[----:B------:R1:W2:Y:S02]  /*0180*/  F2I.TRUNC.NTZ R6, R4 ;  /* 0x0000000400067305 */ /* 0x0002a4000020f100 */
[----:B------:R-:W-:Y:S05]  /*0190*/  @P0 BRA `(.L_x_12) ;  /* 0x0000000000940947 */ /* 0x000fea0003800000 */
[----:B------:R-:W3:Y:S01]  /*01a0*/  S2R R7, SR_CgaCtaId ;  /* 0x0000000000077919 */ /* 0x000ee20000008800 */
[----:B------:R-:W-:Y:S01]  /*01b0*/  MOV R0, 0x400 ;  /* 0x0000040000007802 */ /* 0x000fe20000000f00 */
[----:B------:R-:W-:Y:S01]  /*01c0*/  IMAD.MOV.U32 R5, RZ, RZ, R2 ;  /* 0x000000ffff057224 */ /* 0x000fe200078e0002 */
[----:B------:R-:W-:Y:S02]  /*01d0*/  ISETP.GT.U32.AND P0, PT, R3, 0x8f, PT ;  /* 0x0000008f0300780c */ /* 0x000fe40003f04070 */
[----:B---3--:R-:W-:-:S11]  /*01e0*/  LEA R0, R7, R0, 0x18 ;  /* 0x0000000007007211 */ /* 0x008fd600078ec0ff */
.L_x_15:
[----:B------:R-:W-:Y:S04]  /*01f0*/  BSSY.RECONVERGENT B1, `(.L_x_13) ;  /* 0x000001c000017945 */ /* 0x000fe80003800200 */
[----:B---34-:R-:W-:Y:S05]  /*0200*/  @P0 BRA `(.L_x_14) ;  /* 0x0000000000680947 */ /* 0x018fea0003800000 */
[----:B-1----:R-:W-:Y:S01]  /*0210*/  IMAD R4, R5, 0x120, R0 ;  /* 0x0000012005047824 */ /* 0x002fe200078e0200 */
[----:B------:R-:W-:-:S03]  /*0220*/  ISETP.GT.U32.AND P1, PT, R3, 0x7f, PT ;  /* 0x0000007f0300780c */ /* 0x000fc60003f24070 */
[----:B------:R-:W-:-:S05]  /*0230*/  IMAD R4, R3, 0x2, R4 ;  /* 0x0000000203047824 */ /* 0x000fca00078e0204 */
[----:B------:R3:W-:Y:S05]  /*0240*/  STS.U16 [R4], RZ ;  /* 0x000000ff04007388 */ /* 0x0007ea0000000400 */
[----:B------:R-:W-:Y:S05]  /*0250*/  @P1 BRA `(.L_x_14) ;  /* 0x0000000000541947 */ /* 0x000fea0003800000 */
[----:B------:R4:W-:Y:S01]  /*0260*/  STS.U16 [R4+0x20], RZ ;  /* 0x000020ff04007388 */ /* 0x0009e20000000400 */
[----:B------:R-:W-:-:S13]  /*0270*/  ISETP.GT.U32.AND P1, PT, R3, 0x6f, PT ;  /* 0x0000006f0300780c */ /* 0x000fda0003f24070 */
[----:B----4-:R-:W-:Y:S05]  /*0280*/  @P1 BRA `(.L_x_14) ;  /* 0x0000000000481947 */ /* 0x010fea0003800000 */
        /* <DEDUP_REMOVED lines=15> */
[----:B------:R-:W-:Y:S01]  /*0380*/  ISETP.GT.U32.AND P1, PT, R3, 0xf, PT ;  /* 0x0000000f0300780c */ /* 0x000fe20003f24070 */
[----:B------:R4:W-:-:S12]  /*0390*/  STS.U16 [R4+0xe0], RZ ;  /* 0x0000e0ff04007388 */ /* 0x0009d80000000400 */
[----:B------:R4:W-:Y:S02]  /*03a0*/  @!P1 STS.U16 [R4+0x100], RZ ;  /* 0x000100ff04009388 */ /* 0x0009e40000000400 */
.L_x_14:
[----:B------:R-:W-:Y:S05]  /*03b0*/  BSYNC.RECONVERGENT B1 ;  /* 0x0000000000017941 */ /* 0x000fea0003800200 */
.L_x_13:
[C---:B------:R-:W-:Y:S01]  /*03c0*/  ISETP.GE.U32.AND P1, PT, R5.reuse, 0x80, PT ;  /* 0x000000800500780c */ /* 0x040fe20003f26070 */
[----:B------:R-:W-:-:S12]  /*03d0*/  VIADD R5, R5, 0x10 ;  /* 0x0000001005057836 */ /* 0x000fd80000000000 */
[----:B------:R-:W-:Y:S05]  /*03e0*/  @!P1 BRA `(.L_x_15) ;  /* 0xfffffffc00809947 */ /* 0x000fea000383ffff */
.L_x_12:
[----:B------:R-:W-:Y:S05]  /*03f0*/  BSYNC.RECONVERGENT B0 ;  /* 0x0000000000007941 */ /* 0x000fea0003800200 */
.L_x_11:
[----:B--2---:R-:W-:Y:S01]  /*0400*/  ISETP.GT.AND P0, PT, R6, 0x92f, PT ;  /* 0x0000092f0600780c */ /* 0x004fe20003f04270 */
[----:B------:R-:W2:Y:S03]  /*0410*/  LDCU.64 UR6, c[0x0][0x358] ;  /* 0x00006b00ff0677ac */ /* 0x000ea60008000a00 */
[----:B0-----:R-:W-:-:S13]  /*0420*/  ISETP.GT.OR P0, PT, R9, 0xfff, P0 ;  /* 0x00000fff0900780c */ /* 0x001fda0000704670 */
[----:B------:R-:W0:Y:S01]  /*0430*/  @!P0 LDC.64 R10, c[0x0][0x388] ;  /* 0x0000e200ff0a8b82 */ /* 0x000e220000000a00 */
[----:B------:R-:W-:-:S05]  /*0440*/  @!P0 IMAD R0, R6, 0x1000, R9 ;  /* 0x0000100006008824 */ /* 0x000fca00078e0209 */
[----:B0-----:R-:W-:-:S04]  /*0450*/  @!P0 IADD3 R10, P1, PT, R0, R10, RZ ;  /* 0x0000000a000a8210 */ /* 0x001fc80007f3e0ff */
[----:B------:R-:W-:-:S05]  /*0460*/  @!P0 LEA.HI.X.SX32 R11, R0, R11, 0x1, P1 ;  /* 0x0000000b000b8211 */ /* 0x000fca00008f0eff */
[----:B--2---:R-:W2:Y:S01]  /*0470*/  @!P0 LDG.E.U8.CONSTANT R10, desc[UR6][R10.64] ;  /* 0x000000060a0a8981 */ /* 0x004ea2000c1e9100 */
[----:B------:R-:W-:Y:S01]  /*0480*/  MOV R5, 0x400 ;  /* 0x0000040000057802 */ /* 0x000fe20000000f00 */
[----:B------:R-:W-:Y:S01]  /*0490*/  UMOV UR4, 0xffffffc0 ;  /* 0xffffffc000047882 */ /* 0x000fe20000000000 */
[----:B------:R-:W0:Y:S02]  /*04a0*/  S2R R0, SR_CgaCtaId ;  /* 0x0000000000007919 */ /* 0x000e240000008800 */
[----:B0-----:R-:W-:Y:S02]  /*04b0*/  LEA R5, R0, R5, 0x18 ;  /* 0x0000000500057211 */ /* 0x001fe400078ec0ff */
[----:B--2---:R-:W-:-:S13]  /*04c0*/  ISETP.EQ.AND P0, PT, R10, 0xff, !P0 ;  /* 0x000000ff0a00780c */ /* 0x004fda0004702270 */
.L_x_18:
[----:B------:R-:W-:Y:S01]  /*04d0*/  VIADD R0, R2, UR4 ;  /* 0x0000000402007c36 */ /* 0x000fe20008000000 */
[----:B------:R-:W-:Y:S02]  /*04e0*/  UIMAD UR5, UR4, UR4, URZ ;  /* 0x00000004040572a4 */ /* 0x000fe4000f8e02ff */
[----:B-1-34-:R-:W-:Y:S01]  /*04f0*/  VIADD R4, R9, UR4 ;  /* 0x0000000409047c36 */ /* 0x01afe20008000000 */
[----:B------:R-:W-:Y:S01]  /*0500*/  UIADD3 UR4, UPT, UPT, UR4, 0x1, URZ ;  /* 0x0000000104047890 */ /* 0x000fe2000fffe0ff */
[----:B------:R-:W-:-:S03]  /*0510*/  IMAD R0, R0, 0x120, R5 ;  /* 0x0000012000007824 */ /* 0x000fc600078e0205 */
[----:B------:R-:W-:Y:S01]  /*0520*/  ISETP.LT.U32.AND P3, PT, R4, 0x1000, P0 ;  /* 0x000010000400780c */ /* 0x000fe20000761070 */
[----:B------:R-:W-:Y:S01]  /*0530*/  IMAD.MOV.U32 R4, RZ, RZ, -0x40 ;  /* 0xffffffc0ff047424 */ /* 0x000fe200078e00ff */
[----:B------:R-:W-:Y:S01]  /*0540*/  UISETP.NE.AND UP0, UPT, UR4, 0x41, UPT ;  /* 0x000000410400788c */ /* 0x000fe2000bf05270 */
[----:B------:R-:W-:-:S10]  /*0550*/  VIADD R11, R0, 0x4800 ;  /* 0x00004800000b7836 */ /* 0x000fd40000000000 */
.L_x_17:
[----:B------:R-:W-:Y:S01]  /*0560*/  BAR.SYNC.DEFER_BLOCKING 0x0 ;  /* 0x0000000000007b1d */ /* 0x000fe20000010000 */
[----:B------:R-:W-:Y:S02]  /*0570*/  IMAD.IADD R12, R6, 0x1, R4 ;  /* 0x00000001060c7824 */ /* 0x000fe400078e0204 */
[C---:B0-----:R-:W-:Y:S02]  /*0580*/  IMAD R0, R4.reuse, R4, UR5 ;  /* 0x0000000504007e24 */ /* 0x041fe4000f8e0204 */
[----:B------:R-:W-:Y:S01]  /*0590*/  VIADD R7, R4, 0x1 ;  /* 0x0000000104077836 */ /* 0x000fe20000000000 */
[----:B------:R-:W-:-:S04]  /*05a0*/  ISETP.GT.U32.OR P1, PT, R12, 0x92f, !P3 ;  /* 0x0000092f0c00780c */ /* 0x000fc80005f24470 */
[----:B------:R-:W-:Y:S02]  /*05b0*/  ISETP.GT.U32.OR P1, PT, R0, 0xfff, P1 ;  /* 0x00000fff0000780c */ /* 0x000fe40000f24470 */
[----:B------:R-:W-:-:S05]  /*05c0*/  IADD3 R0, PT, PT, R3, R4, RZ ;  /* 0x0000000403007210 */ /* 0x000fca0007ffe0ff */
[----:B------:R-:W-:-:S06]  /*05d0*/  IMAD R13, R0, 0x2, R11 ;  /* 0x00000002000d7824 */ /* 0x000fcc00078e020b */
[----:B------:R-:W0:Y:S02]  /*05e0*/  @!P1 LDS.U16 R0, [R13+0x80] ;  /* 0x000080000d009984 */ /* 0x000e240000000400 */
[----:B0-----:R-:W-:-:S05]  /*05f0*/  @!P1 VIADD R0, R0, 0x1 ;  /* 0x0000000100009836 */ /* 0x001fca0000000000 */
[----:B------:R0:W-:Y:S01]  /*0600*/  @!P1 STS.U16 [R13+0x80], R0 ;  /* 0x000080000d009388 */ /* 0x0001e20000000400 */
[----:B------:R-:W-:-:S13]  /*0610*/  ISETP.NE.AND P1, PT, R7, 0x41, PT ;  /* 0x000000410700780c */ /* 0x000fda0003f25270 */
[----:B0-----:R-:W-:Y:S05]  /*0620*/  @!P1 BRA `(.L_x_16) ;  /* 0x0000000000709947 */ /* 0x001fea0003800000 */
[----:B------:R-:W-:Y:S01]  /*0630*/  BAR.SYNC.DEFER_BLOCKING 0x0 ;  /* 0x0000000000007b1d */ /* 0x000fe20000010000 */
[----:B------:R-:W-:Y:S01]  /*0640*/  VIADD R8, R12, 0x1 ;  /* 0x000000010c087836 */ /* 0x000fe20000000000 */
[----:B------:R-:W-:Y:S01]  /*0650*/  IADD3 R10, PT, PT, R4, 0x3, RZ ;  /* 0x00000003040a7810 */ /* 0x000fe20007ffe0ff */
[----:B------:R-:W-:Y:S02]  /*0660*/  IMAD R0, R7, R7, UR5 ;  /* 0x0000000507007e24 */ /* 0x000fe4000f8e0207 */
[----:B------:R-:W-:Y:S01]  /*0670*/  VIADD R7, R12, 0x2 ;  /* 0x000000020c077836 */ /* 0x000fe20000000000 */
[----:B------:R-:W-:Y:S01]  /*0680*/  ISETP.GT.U32.OR P1, PT, R8, 0x92f, !P3 ;  /* 0x0000092f0800780c */ /* 0x000fe20005f24470 */
[----:B------:R-:W-:Y:S02]  /*0690*/  VIADD R8, R4, 0x2 ;  /* 0x0000000204087836 */ /* 0x000fe40000000000 */
[----:B------:R-:W-:Y:S01]  /*06a0*/  IMAD R10, R10, R10, UR5 ;  /* 0x000000050a0a7e24 */ /* 0x000fe2000f8e020a */
[----:B------:R-:W-:Y:S01]  /*06b0*/  ISETP.GT.U32.OR P1, PT, R0, 0xfff, P1 ;  /* 0x00000fff0000780c */ /* 0x000fe20000f24470 */
[----:B------:R-:W-:Y:S01]  /*06c0*/  IMAD R8, R8, R8, UR5 ;  /* 0x0000000508087e24 */ /* 0x000fe2000f8e0208 */
[----:B------:R-:W-:Y:S01]  /*06d0*/  ISETP.GT.U32.OR P2, PT, R7, 0x92f, !P3 ;  /* 0x0000092f0700780c */ /* 0x000fe20005f44470 */
[----:B------:R-:W-:-:S03]  /*06e0*/  VIADD R4, R4, 0x4 ;  /* 0x0000000404047836 */ /* 0x000fc60000000000 */
[----:B------:R-:W-:Y:S01]  /*06f0*/  ISETP.GT.U32.OR P2, PT, R8, 0xfff, P2 ;  /* 0x00000fff0800780c */ /* 0x000fe20001744470 */
[----:B------:R-:W-:-:S06]  /*0700*/  VIADD R8, R12, 0x3 ;  /* 0x000000030c087836 */ /* 0x000fcc0000000000 */
[----:B------:R-:W0:Y:S02]  /*0710*/  @!P1 LDS.U16 R0, [R13+0x82] ;  /* 0x000082000d009984 */ /* 0x000e240000000400 */
[----:B0-----:R-:W-:-:S05]  /*0720*/  @!P1 VIADD R0, R0, 0x1 ;  /* 0x0000000100009836 */ /* 0x001fca0000000000 */
[----:B------:R-:W-:Y:S01]  /*0730*/  @!P1 STS.U16 [R13+0x82], R0 ;  /* 0x000082000d009388 */ /* 0x000fe20000000400 */
[----:B------:R-:W-:Y:S01]  /*0740*/  BAR.SYNC.DEFER_BLOCKING 0x0 ;  /* 0x0000000000007b1d */ /* 0x000fe20000010000 */
[----:B------:R-:W-:-:S04]  /*0750*/  ISETP.GT.U32.OR P1, PT, R8, 0x92f, !P3 ;  /* 0x0000092f0800780c */ /* 0x000fc80005f24470 */
[----:B------:R-:W-:Y:S01]  /*0760*/  ISETP.GT.U32.OR P1, PT, R10, 0xfff, P1 ;  /* 0x00000fff0a00780c */ /* 0x000fe20000f24470 */
[----:B------:R-:W0:Y:S02]  /*0770*/  @!P2 LDS.U16 R7, [R13+0x84] ;  /* 0x000084000d07a984 */ /* 0x000e240000000400 */
[----:B0-----:R-:W-:-:S05]  /*0780*/  @!P2 VIADD R7, R7, 0x1 ;  /* 0x000000010707a836 */ /* 0x001fca0000000000 */
[----:B------:R-:W-:Y:S01]  /*0790*/  @!P2 STS.U16 [R13+0x84], R7 ;  /* 0x000084070d00a388 */ /* 0x000fe20000000400 */
[----:B------:R-:W-:Y:S06]  /*07a0*/  BAR.SYNC.DEFER_BLOCKING 0x0 ;  /* 0x0000000000007b1d */ /* 0x000fec0000010000 */
[----:B------:R-:W0:Y:S02]  /*07b0*/  @!P1 LDS.U16 R0, [R13+0x86] ;  /* 0x000086000d009984 */ /* 0x000e240000000400 */
[----:B0-----:R-:W-:-:S05]  /*07c0*/  @!P1 VIADD R0, R0, 0x1 ;  /* 0x0000000100009836 */ /* 0x001fca0000000000 */
[----:B------:R0:W-:Y:S01]  /*07d0*/  @!P1 STS.U16 [R13+0x86], R0 ;  /* 0x000086000d009388 */ /* 0x0001e20000000400 */
[----:B------:R-:W-:Y:S05]  /*07e0*/  BRA `(.L_x_17) ;  /* 0xfffffffc005c7947 */ /* 0x000fea000383ffff */
.L_x_16:
[----:B------:R-:W-:Y:S05]  /*07f0*/  BRA.U UP0, `(.L_x_18) ;  /* 0xfffffffd00347547 */ /* 0x000fea000b83ffff */
[----:B------:R-:W-:Y:S01]  /*0800*/  BAR.SYNC.DEFER_BLOCKING 0x0 ;  /* 0x0000000000007b1d */ /* 0x000fe20000010000 */
[----:B------:R-:W-:-:S13]  /*0810*/  ISETP.GT.U32.AND P0, PT, R2, 0x8f, PT ;  /* 0x0000008f0200780c */ /* 0x000fda0003f04070 */
[----:B------:R-:W-:Y:S05]  /*0820*/  @P0 EXIT ;  /* 0x000000000000094d */ /* 0x000fea0003800000 */
[C---:B------:R-:W-:Y:S01]  /*0830*/  IADD3 R4, PT, PT, R6.reuse, -0x40, -R3 ;  /* 0xffffffc006047810 */ /* 0x040fe20007ffe803 */
[C---:B------:R-:W-:Y:S01]  /*0840*/  VIADD R7, R3.reuse, 0x10 ;  /* 0x0000001003077836 */ /* 0x040fe20000000000 */
[----:B------:R-:W-:Y:S01]  /*0850*/  VIMNMX.U32 R8, PT, PT, R3, 0x80, !PT ;  /* 0x0000008003087848 */ /* 0x000fe20007fe0000 */
[----:B------:R-:W-:Y:S01]  /*0860*/  VIADD R6, R6, 0xffffffc0 ;  /* 0xffffffc006067836 */ /* 0x000fe20000000000 */
[----:B------:R-:W-:Y:S01]  /*0870*/  IADD3 R9, PT, PT, R9, -0x40, -R2 ;  /* 0xffffffc009097810 */ /* 0x000fe20007ffe802 */
[----:B------:R-:W-:Y:S01]  /*0880*/  IMAD.IADD R10, R4, 0x1, R7 ;  /* 0x00000001040a7824 */ /* 0x000fe200078e0207 */
[----:B------:R-:W-:Y:S01]  /*0890*/  IADD3 R8, PT, PT, R8, 0xf, -R3 ;  /* 0x0000000f08087810 */ /* 0x000fe20007ffe803 */
[C---:B------:R-:W-:Y:S01]  /*08a0*/  VIADD R12, R3.reuse, 0x30 ;  /* 0x00000030030c7836 */ /* 0x040fe20000000000 */
[----:B------:R-:W-:Y:S01]  /*08b0*/  IADD3 R11, PT, PT, R3, 0x20, RZ ;  /* 0x00000020030b7810 */ /* 0x000fe20007ffe0ff */
[----:B------:R-:W-:Y:S01]  /*08c0*/  VIADD R20, R10, 0x10 ;  /* 0x000000100a147836 */ /* 0x000fe20000000000 */
[----:B------:R-:W-:-:S07]  /*08d0*/  LOP3.LUT R13, R8, 0x30, RZ, 0xc0, !PT ;  /* 0x00000030080d7812 */ /* 0x000fce00078ec0ff */
.L_x_30:
[----:B------:R-:W-:Y:S01]  /*08e0*/  ISETP.GT.U32.AND P0, PT, R3, 0x8f, PT ;  /* 0x0000008f0300780c */ /* 0x000fe20003f04070 */
[----:B------:R-:W-:-:S12]  /*08f0*/  BSSY.RECONVERGENT B1, `(.L_x_19) ;  /* 0x0000065000017945 */ /* 0x000fd80003800200 */
[----:B012---:R-:W-:Y:S05]  /*0900*/  @P0 BRA `(.L_x_20) ;  /* 0x00000004008c0947 */ /* 0x007fea0003800000 */
[----:B------:R-:W-:Y:S01]  /*0910*/  ISETP.NE.AND P0, PT, R13, 0x30, PT ;  /* 0x000000300d00780c */ /* 0x000fe20003f05270 */
[----:B------:R-:W-:Y:S01]  /*0920*/  BSSY.RECONVERGENT B0, `(.L_x_21) ;  /* 0x0000030000007945 */ /* 0x000fe20003800200 */
[----:B------:R-:W-:Y:S02]  /*0930*/  IMAD.IADD R21, R9, 0x1, R2 ;  /* 0x0000000109157824 */ /* 0x000fe400078e0202 */
[----:B------:R-:W-:Y:S02]  /*0940*/  IMAD R22, R2, 0x120, R5 ;  /* 0x0000012002167824 */ /* 0x000fe400078e0205 */
[----:B------:R-:W-:-:S07]  /*0950*/  IMAD.MOV.U32 R23, RZ, RZ, R3 ;  /* 0x000000ffff177224 */ /* 0x000fce00078e0003 */
[----:B------:R-:W-:Y:S05]  /*0960*/  @!P0 BRA `(.L_x_22) ;  /* 0x0000000000ac8947 */ /* 0x000fea0003800000 */
[----:B------:R-:W-:Y:S01]  /*0970*/  ISETP.GT.U32.AND P0, PT, R6, 0x92f, PT ;  /* 0x0000092f0600780c */ /* 0x000fe20003f04070 */
[----:B------:R-:W-:Y:S01]  /*0980*/  BSSY.RECONVERGENT B2, `(.L_x_23) ;  /* 0x000000c000027945 */ /* 0x000fe20003800200 */
[----:B------:R-:W-:Y:S01]  /*0990*/  ISETP.NE.AND P1, PT, R13, RZ, PT ;  /* 0x000000ff0d00720c */ /* 0x000fe20003f25270 */
[----:B------:R-:W-:Y:S01]  /*09a0*/  IMAD R0, R3, 0x2, R22 ;  /* 0x0000000203007824 */ /* 0x000fe200078e0216 */
[----:B------:R-:W-:-:S13]  /*09b0*/  ISETP.GT.U32.OR P0, PT, R21, 0xfff, P0 ;  /* 0x00000fff1500780c */ /* 0x000fda0000704470 */
[----:B------:R-:W-:Y:S05]  /*09c0*/  @P0 BRA `(.L_x_24) ;  /* 0x00000000001c0947 */ /* 0x000fea0003800000 */
[----:B------:R-:W0:Y:S01]  /*09d0*/  LDC.64 R14, c[0x0][0x390] ;  /* 0x0000e400ff0e7b82 */ /* 0x000e220000000a00 */
[----:B------:R-:W-:Y:S01]  /*09e0*/  IMAD R17, R6, 0x1000, R21 ;  /* 0x0000100006117824 */ /* 0x000fe200078e0215 */
[----:B------:R-:W1:Y:S03]  /*09f0*/  LDS.U16 R16, [R0] ;  /* 0x0000000000107984 */ /* 0x000e660000000400 */
[----:B0-----:R-:W-:-:S05]  /*0a00*/  IMAD.WIDE.U32 R14, R17, 0x4, R14 ;  /* 0x00000004110e7825 */ /* 0x001fca00078e000e */
[----:B------:R-:W1:Y:S02]  /*0a10*/  LDG.E R17, desc[UR6][R14.64] ;  /* 0x000000060e117981 */ /* 0x000e64000c1e1900 */
[----:B-1----:R-:W-:-:S05]  /*0a20*/  IMAD.IADD R17, R16, 0x1, R17 ;  /* 0x0000000110117824 */ /* 0x002fca00078e0211 */
[----:B------:R0:W-:Y:S02]  /*0a30*/  STG.E desc[UR6][R14.64], R17 ;  /* 0x000000110e007986 */ /* 0x0001e4000c101906 */
.L_x_24:
[----:B------:R-:W-:Y:S05]  /*0a40*/  BSYNC.RECONVERGENT B2 ;  /* 0x0000000000027941 */ /* 0x000fea0003800200 */
.L_x_23:
[----:B------:R-:W-:Y:S01]  /*0a50*/  MOV R23, R7 ;  /* 0x0000000700177202 */ /* 0x000fe20000000f00 */
[----:B------:R-:W-:Y:S06]  /*0a60*/  @!P1 BRA `(.L_x_22) ;  /* 0x00000000006c9947 */ /* 0x000fec0003800000 */
[----:B------:R-:W-:Y:S01]  /*0a70*/  ISETP.GT.U32.AND P0, PT, R10, 0x92f, PT ;  /* 0x0000092f0a00780c */ /* 0x000fe20003f04070 */
[----:B------:R-:W-:Y:S01]  /*0a80*/  BSSY.RECONVERGENT B2, `(.L_x_25) ;  /* 0x000000b000027945 */ /* 0x000fe20003800200 */
[----:B------:R-:W-:Y:S02]  /*0a90*/  ISETP.NE.AND P1, PT, R13, 0x10, PT ;  /* 0x000000100d00780c */ /* 0x000fe40003f25270 */
[----:B------:R-:W-:-:S13]  /*0aa0*/  ISETP.GT.U32.OR P0, PT, R21, 0xfff, P0 ;  /* 0x00000fff1500780c */ /* 0x000fda0000704470 */
[----:B------:R-:W-:Y:S05]  /*0ab0*/  @P0 BRA `(.L_x_26) ;  /* 0x00000000001c0947 */ /* 0x000fea0003800000 */
[----:B0-----:R-:W0:Y:S01]  /*0ac0*/  LDC.64 R14, c[0x0][0x390] ;  /* 0x0000e400ff0e7b82 */ /* 0x001e220000000a00 */
[----:B------:R-:W-:Y:S01]  /*0ad0*/  IMAD R17, R10, 0x1000, R21 ;  /* 0x000010000a117824 */ /* 0x000fe200078e0215 */
[----:B------:R-:W1:Y:S03]  /*0ae0*/  LDS.U16 R16, [R0+0x20] ;  /* 0x0000200000107984 */ /* 0x000e660000000400 */
[----:B0-----:R-:W-:-:S05]  /*0af0*/  IMAD.WIDE.U32 R14, R17, 0x4, R14 ;  /* 0x00000004110e7825 */ /* 0x001fca00078e000e */
[----:B------:R-:W1:Y:S02]  /*0b00*/  LDG.E R17, desc[UR6][R14.64] ;  /* 0x000000060e117981 */ /* 0x000e64000c1e1900 */
[----:B-1----:R-:W-:-:S05]  /*0b10*/  IMAD.IADD R17, R16, 0x1, R17 ;  /* 0x0000000110117824 */ /* 0x002fca00078e0211 */
[----:B------:R1:W-:Y:S02]  /*0b20*/  STG.E desc[UR6][R14.64], R17 ;  /* 0x000000110e007986 */ /* 0x0003e4000c101906 */
.L_x_26:
[----:B------:R-:W-:Y:S05]  /*0b30*/  BSYNC.RECONVERGENT B2 ;  /* 0x0000000000027941 */ /* 0x000fea0003800200 */
.L_x_25:
[----:B------:R-:W-:Y:S01]  /*0b40*/  IMAD.MOV.U32 R23, RZ, RZ, R11 ;  /* 0x000000ffff177224 */ /* 0x000fe200078e000b */
[----:B------:R-:W-:Y:S06]  /*0b50*/  @!P1 BRA `(.L_x_22) ;  /* 0x0000000000309947 */ /* 0x000fec0003800000 */
[----:B------:R-:W-:Y:S01]  /*0b60*/  ISETP.GT.U32.AND P0, PT, R20, 0x92f, PT ;  /* 0x0000092f1400780c */ /* 0x000fe20003f04070 */
[----:B------:R-:W-:-:S03]  /*0b70*/  IMAD.MOV.U32 R23, RZ, RZ, R12 ;  /* 0x000000ffff177224 */ /* 0x000fc600078e000c */
[----:B------:R-:W-:-:S13]  /*0b80*/  ISETP.GT.U32.OR P0, PT, R21, 0xfff, P0 ;  /* 0x00000fff1500780c */ /* 0x000fda0000704470 */
[----:B------:R-:W-:Y:S05]  /*0b90*/  @P0 BRA `(.L_x_22) ;  /* 0x0000000000200947 */ /* 0x000fea0003800000 */
[----:B01----:R-:W0:Y:S01]  /*0ba0*/  LDC.64 R14, c[0x0][0x390] ;  /* 0x0000e400ff0e7b82 */ /* 0x003e220000000a00 */
[----:B------:R-:W-:Y:S01]  /*0bb0*/  IMAD R17, R20, 0x1000, R21 ;  /* 0x0000100014117824 */ /* 0x000fe200078e0215 */
[----:B------:R-:W1:Y:S03]  /*0bc0*/  LDS.U16 R0, [R0+0x40] ;  /* 0x0000400000007984 */ /* 0x000e660000000400 */
[----:B0-----:R-:W-:-:S05]  /*0bd0*/  IMAD.WIDE.U32 R14, R17, 0x4, R14 ;  /* 0x00000004110e7825 */ /* 0x001fca00078e000e */
[----:B------:R-:W1:Y:S01]  /*0be0*/  LDG.E R17, desc[UR6][R14.64] ;  /* 0x000000060e117981 */ /* 0x000e62000c1e1900 */
[----:B------:R-:W-:Y:S02]  /*0bf0*/  IMAD.MOV.U32 R23, RZ, RZ, R12 ;  /* 0x000000ffff177224 */ /* 0x000fe400078e000c */
[----:B-1----:R-:W-:-:S05]  /*0c00*/  IMAD.IADD R17, R0, 0x1, R17 ;  /* 0x0000000100117824 */ /* 0x002fca00078e0211 */
[----:B------:R2:W-:Y:S02]  /*0c10*/  STG.E desc[UR6][R14.64], R17 ;  /* 0x000000110e007986 */ /* 0x0005e4000c101906 */
.L_x_22:
[----:B------:R-:W-:Y:S05]  /*0c20*/  BSYNC.RECONVERGENT B0 ;  /* 0x0000000000007941 */ /* 0x000fea0003800200 */
.L_x_21:
[----:B------:R-:W-:-:S13]  /*0c30*/  ISETP.GE.U32.AND P0, PT, R8, 0x30, PT ;  /* 0x000000300800780c */ /* 0x000fda0003f06070 */
[----:B------:R-:W-:Y:S05]  /*0c40*/  @!P0 BRA `(.L_x_20) ;  /* 0x0000000000bc8947 */ /* 0x000fea0003800000 */
.L_x_29:
[----:B------:R-:W-:-:S04]  /*0c50*/  IADD3 R24, PT, PT, R4, R23, RZ ;  /* 0x0000001704187210 */ /* 0x000fc80007ffe0ff */
[----:B------:R-:W-:-:S04]  /*0c60*/  ISETP.GT.U32.AND P0, PT, R24, 0x92f, PT ;  /* 0x0000092f1800780c */ /* 0x000fc80003f04070 */
[----:B------:R-:W-:-:S13]  /*0c70*/  ISETP.GT.U32.OR P0, PT, R21, 0xfff, P0 ;  /* 0x00000fff1500780c */ /* 0x000fda0000704470 */
[----:B012---:R-:W0:Y:S01]  /*0c80*/  @!P0 LDC.64 R14, c[0x0][0x390] ;  /* 0x0000e400ff0e8b82 */ /* 0x007e220000000a00 */
[----:B------:R-:W-:-:S04]  /*0c90*/  @!P0 IMAD R17, R24, 0x1000, R21 ;  /* 0x0000100018118824 */ /* 0x000fc800078e0215 */
[----:B0-----:R-:W-:-:S05]  /*0ca0*/  @!P0 IMAD.WIDE.U32 R14, R17, 0x4, R14 ;  /* 0x00000004110e8825 */ /* 0x001fca00078e000e */
[----:B------:R-:W2:Y:S01]  /*0cb0*/  @!P0 LDG.E R19, desc[UR6][R14.64] ;  /* 0x000000060e138981 */ /* 0x000ea2000c1e1900 */
[----:B------:R-:W-:Y:S02]  /*0cc0*/  IMAD R0, R23, 0x2, R22 ;  /* 0x0000000217007824 */ /* 0x000fe400078e0216 */
[----:B------:R-:W-:-:S03]  /*0cd0*/  VIADD R26, R24, 0x10 ;  /* 0x00000010181a7836 */ /* 0x000fc60000000000 */
[----:B------:R-:W2:Y:S02]  /*0ce0*/  @!P0 LDS.U16 R18, [R0] ;  /* 0x0000000000128984 */ /* 0x000ea40000000400 */
[----:B------:R-:W-:-:S04]  /*0cf0*/  ISETP.GT.U32.AND P1, PT, R26, 0x92f, PT ;  /* 0x0000092f1a00780c */ /* 0x000fc80003f24070 */
[----:B------:R-:W-:-:S13]  /*0d00*/  ISETP.GT.U32.OR P1, PT, R21, 0xfff, P1 ;  /* 0x00000fff1500780c */ /* 0x000fda0000f24470 */
[----:B------:R-:W0:Y:S01]  /*0d10*/  @!P1 LDC.64 R16, c[0x0][0x390] ;  /* 0x0000e400ff109b82 */ /* 0x000e220000000a00 */
[----:B------:R-:W-:Y:S02]  /*0d20*/  @!P1 IMAD R27, R26, 0x1000, R21 ;  /* 0x000010001a1b9824 */ /* 0x000fe400078e0215 */
[----:B------:R-:W-:Y:S01]  /*0d30*/  VIADD R28, R24, 0x20 ;  /* 0x00000020181c7836 */ /* 0x000fe20000000000 */
[----:B------:R-:W1:Y:S01]  /*0d40*/  @!P1 LDS.U16 R26, [R0+0x20] ;  /* 0x00002000001a9984 */ /* 0x000e620000000400 */
[----:B0-----:R-:W-:-:S04]  /*0d50*/  @!P1 IMAD.WIDE.U32 R16, R27, 0x4, R16 ;  /* 0x000000041b109825 */ /* 0x001fc800078e0010 */
[----:B--2---:R-:W-:-:S05]  /*0d60*/  @!P0 IMAD.IADD R25, R18, 0x1, R19 ;  /* 0x0000000112198824 */ /* 0x004fca00078e0213 */
[----:B------:R0:W-:Y:S04]  /*0d70*/  @!P0 STG.E desc[UR6][R14.64], R25 ;  /* 0x000000190e008986 */ /* 0x0001e8000c101906 */
[----:B------:R-:W1:Y:S01]  /*0d80*/  @!P1 LDG.E R27, desc[UR6][R16.64] ;  /* 0x00000006101b9981 */ /* 0x000e62000c1e1900 */
[----:B------:R-:W-:-:S04]  /*0d90*/  ISETP.GT.U32.AND P0, PT, R28, 0x92f, PT ;  /* 0x0000092f1c00780c */ /* 0x000fc80003f04070 */
[----:B------:R-:W-:-:S13]  /*0da0*/  ISETP.GT.U32.OR P0, PT, R21, 0xfff, P0 ;  /* 0x00000fff1500780c */ /* 0x000fda0000704470 */
[----:B------:R-:W2:Y:S01]  /*0db0*/  @!P0 LDC.64 R18, c[0x0][0x390] ;  /* 0x0000e400ff128b82 */ /* 0x000ea20000000a00 */
[----:B------:R-:W-:Y:S01]  /*0dc0*/  @!P0 IMAD R29, R28, 0x1000, R21 ;  /* 0x000010001c1d8824 */ /* 0x000fe200078e0215 */
[----:B------:R-:W3:Y:S03]  /*0dd0*/  @!P0 LDS.U16 R14, [R0+0x40] ;  /* 0x00004000000e8984 */ /* 0x000ee60000000400 */
[----:B--2---:R-:W-:Y:S01]  /*0de0*/  @!P0 IMAD.WIDE.U32 R18, R29, 0x4, R18 ;  /* 0x000000041d128825 */ /* 0x004fe200078e0012 */
[----:B-1----:R-:W-:-:S05]  /*0df0*/  @!P1 IADD3 R27, PT, PT, R26, R27, RZ ;  /* 0x0000001b1a1b9210 */ /* 0x002fca0007ffe0ff */
[----:B------:R1:W-:Y:S04]  /*0e00*/  @!P1 STG.E desc[UR6][R16.64], R27 ;  /* 0x0000001b10009986 */ /* 0x0003e8000c101906 */
[----:B0-----:R-:W3:Y:S01]  /*0e10*/  @!P0 LDG.E R15, desc[UR6][R18.64] ;  /* 0x00000006120f8981 */ /* 0x001ee2000c1e1900 */
[----:B------:R-:W-:Y:S01]  /*0e20*/  VIADD R24, R24, 0x30 ;  /* 0x0000003018187836 */ /* 0x000fe20000000000 */
[----:B------:R-:W-:Y:S04]  /*0e30*/  BSSY.RECONVERGENT B0, `(.L_x_27) ;  /* 0x000000e000007945 */ /* 0x000fe80003800200 */
[----:B------:R-:W-:-:S04]  /*0e40*/  ISETP.GT.U32.AND P1, PT, R24, 0x92f, PT ;  /* 0x0000092f1800780c */ /* 0x000fc80003f24070 */
[----:B------:R-:W-:Y:S01]  /*0e50*/  ISETP.GT.U32.OR P1, PT, R21, 0xfff, P1 ;  /* 0x00000fff1500780c */ /* 0x000fe20000f24470 */
[----:B---3--:R-:W-:-:S05]  /*0e60*/  @!P0 IMAD.IADD R15, R14, 0x1, R15 ;  /* 0x000000010e0f8824 */ /* 0x008fca00078e020f */
[----:B------:R1:W-:Y:S01]  /*0e70*/  @!P0 STG.E desc[UR6][R18.64], R15 ;  /* 0x0000000f12008986 */ /* 0x0003e2000c101906 */
[----:B------:R-:W-:-:S06]  /*0e80*/  ISETP.GE.U32.AND P0, PT, R23, 0x50, PT ;  /* 0x000000501700780c */ /* 0x000fcc0003f06070 */
[----:B------:R-:W-:Y:S07]  /*0e90*/  @P1 BRA `(.L_x_28) ;  /* 0x00000000001c1947 */ /* 0x000fee0003800000 */
[----:B-1----:R-:W0:Y:S01]  /*0ea0*/  LDC.64 R14, c[0x0][0x390] ;  /* 0x0000e400ff0e7b82 */ /* 0x002e220000000a00 */
[----:B------:R-:W-:Y:S01]  /*0eb0*/  IMAD R17, R24, 0x1000, R21 ;  /* 0x0000100018117824 */ /* 0x000fe200078e0215 */
[----:B------:R-:W1:Y:S03]  /*0ec0*/  LDS.U16 R0, [R0+0x60] ;  /* 0x0000600000007984 */ /* 0x000e660000000400 */
[----:B0-----:R-:W-:-:S05]  /*0ed0*/  IMAD.WIDE.U32 R14, R17, 0x4, R14 ;  /* 0x00000004110e7825 */ /* 0x001fca00078e000e */
[----:B------:R-:W1:Y:S02]  /*0ee0*/  LDG.E R17, desc[UR6][R14.64] ;  /* 0x000000060e117981 */ /* 0x000e64000c1e1900 */
[----:B-1----:R-:W-:-:S05]  /*0ef0*/  IMAD.IADD R17, R0, 0x1, R17 ;  /* 0x0000000100117824 */ /* 0x002fca00078e0211 */
[----:B------:R0:W-:Y:S02]  /*0f00*/  STG.E desc[UR6][R14.64], R17 ;  /* 0x000000110e007986 */ /* 0x0001e4000c101906 */
.L_x_28:
[----:B------:R-:W-:Y:S05]  /*0f10*/  BSYNC.RECONVERGENT B0 ;  /* 0x0000000000007941 */ /* 0x000fea0003800200 */
.L_x_27:
[----:B------:R-:W-:Y:S01]  /*0f20*/  VIADD R23, R23, 0x40 ;  /* 0x0000004017177836 */ /* 0x000fe20000000000 */
[----:B------:R-:W-:Y:S06]  /*0f30*/  @!P0 BRA `(.L_x_29) ;  /* 0xfffffffc00448947 */ /* 0x000fec000383ffff */
.L_x_20:
[----:B------:R-:W-:Y:S05]  /*0f40*/  BSYNC.RECONVERGENT B1 ;  /* 0x0000000000017941 */ /* 0x000fea0003800200 */
.L_x_19:
[C---:B------:R-:W-:Y:S01]  /*0f50*/  ISETP.GE.U32.AND P0, PT, R2.reuse, 0x80, PT ;  /* 0x000000800200780c */ /* 0x040fe20003f06070 */
[----:B------:R-:W-:-:S12]  /*0f60*/  VIADD R2, R2, 0x10 ;  /* 0x0000001002027836 */ /* 0x000fd80000000000 */
[----:B------:R-:W-:Y:S05]  /*0f70*/  @!P0 BRA `(.L_x_30) ;  /* 0xfffffff800588947 */ /* 0x000fea000383ffff */
[----:B------:R-:W-:Y:S05]  /*0f80*/  EXIT ;  /* 0x000000000000794d */ /* 0x000fea0003800000 */
.L_x_31:
        /* <DEDUP_REMOVED lines=15> */
.L_x_60:


//--------------------- .text._Z14__compute_mask7complexPh --------------------------
	.section	.text._Z14__compute_mask7complexPh,"ax",@progbits
	.align	128
        .global         _Z14__compute_mask7complexPh
        .type           _Z14__compute_mask7complexPh,@function
        .size           _Z14__compute_mask7complexPh,(.L_x_57 - _Z14__compute_mask7complexPh)
        .other          _Z14__compute_mask7complexPh,@"STO_CUDA_ENTRY STV_DEFAULT"
_Z14__compute_mask7complexPh:
.text._Z14__compute_mask7complexPh:
[----:B------:R-:W-:Y:S01]  /*0000*/  LDC R1, c[0x0][0x37c] ;  /* 0x0000df00ff017b82 */ /* 0x000fe20000000800 */
[----:B------:R-:W0:Y:S07]  /*0010*/  S2R R5, SR_TID.Y ;  /* 0x0000000000057919 */ /* 0x000e2e0000002200 */
[----:B------:R-:W1:Y:S01]  /*0020*/  LDC R3, c[0x0][0x360] ;  /* 0x0000d800ff037b82 */ /* 0x000e620000000800 */
[----:B------:R-:W1:Y:S07]  /*0030*/  S2R R0, SR_TID.X ;  /* 0x0000000000007919 */ /* 0x000e6e0000002100 */
[----:B------:R-:W0:Y:S08]  /*0040*/  S2UR UR5, SR_CTAID.Y ;  /* 0x00000000000579c3 */ /* 0x000e300000002600 */
[----:B------:R-:W0:Y:S08]  /*0050*/  LDC R4, c[0x0][0x364] ;  /* 0x0000d900ff047b82 */ /* 0x000e300000000800 */
[----:B------:R-:W1:Y:S01]  /*0060*/  S2UR UR4, SR_CTAID.X ;  /* 0x00000000000479c3 */ /* 0x000e620000002500 */
[----:B0-----:R-:W-:-:S05]  /*0070*/  IMAD R4, R4, UR5, R5 ;  /* 0x0000000504047c24 */ /* 0x001fca000f8e0205 */
[----:B------:R-:W-:Y:S01]  /*0080*/  ISETP.GT.U32.AND P0, PT, R4, 0x92f, PT ;  /* 0x0000092f0400780c */ /* 0x000fe20003f04070 */
[----:B-1----:R-:W-:-:S05]  /*0090*/  IMAD R3, R3, UR4, R0 ;  /* 0x0000000403037c24 */ /* 0x002fca000f8e0200 */
[----:B------:R-:W-:-:S13]  /*00a0*/  ISETP.GT.OR P0, PT, R3, 0xfff, P0 ;  /* 0x00000fff0300780c */ /* 0x000fda0000704670 */
[----:B------:R-:W-:Y:S05]  /*00b0*/  @P0 EXIT ;  /* 0x000000000000094d */ /* 0x000fea0003800000 */
[----:B------:R-:W-:Y:S01]  /*00c0*/  VIADD R0, R3, 0xfffff800 ;  /* 0xfffff80003007836 */ /* 0x000fe20000000000 */
[----:B------:R-:W-:Y:S01]  /*00d0*/  UMOV UR6, 0x11111111 ;  /* 0x1111111100067882 */ /* 0x000fe20000000000 */
[----:B------:R-:W-:Y:S01]  /*00e0*/  VIADD R5, R4, 0xfffffb68 ;  /* 0xfffffb6804057836 */ /* 0x000fe20000000000 */
[----:B------:R-:W-:Y:S01]  /*00f0*/  UMOV UR7, 0x3f511111 ;  /* 0x3f51111100077882 */ /* 0x000fe20000000000 */
[----:B------:R-:W0:Y:S01]  /*0100*/  I2F.F64 R16, R0 ;  /* 0x0000000000107312 */ /* 0x000e220000201c00 */
[----:B------:R-:W-:Y:S01]  /*0110*/  BSSY.RECONVERGENT B0, `(.L_x_32) ;  /* 0x0000123000007945 */ /* 0x000fe20003800200 */
[----:B------:R-:W-:Y:S01]  /*0120*/  MOV R2, RZ ;  /* 0x000000ff00027202 */ /* 0x000fe20000000f00 */
[----:B------:R-:W1:Y:S01]  /*0130*/  LDCU.64 UR4, c[0x0][0x358] ;  /* 0x00006b00ff0477ac */ /* 0x000e620008000a00 */
[----:B------:R-:W2:Y:S04]  /*0140*/  LDCU.128 UR8, c[0x0][0x380] ;  /* 0x00007000ff0877ac */ /* 0x000ea80008000c00 */
[----:B------:R-:W3:Y:S01]  /*0150*/  I2F.F64 R14, R5 ;  /* 0x00000005000e7312 */ /* 0x000ee20000201c00 */
[----:B0-----:R-:W-:-:S02]  /*0160*/  DFMA R16, R16, UR6, RZ ;  /* 0x0000000610107c2b */ /* 0x001fc400080000ff */
[----:B-123--:R-:W-:-:S11]  /*0170*/  DFMA R14, R14, UR6, RZ ;  /* 0x000000060e0e7c2b */ /* 0x00efd600080000ff */
.L_x_50:
[C---:B------:R-:W-:Y:S01]  /*0180*/  DMUL R6, R14.reuse, R14 ;  /* 0x0000000e0e067228 */ /* 0x040fe20000000000 */
[----:B------:R-:W-:Y:S01]  /*0190*/  BSSY.RECONVERGENT B1, `(.L_x_33) ;  /* 0x0000020000017945 */ /* 0x000fe20003800200 */
[----:B------:R-:W-:-:S06]  /*01a0*/  DMUL R8, R14, R16 ;  /* 0x000000100e087228 */ /* 0x000fcc0000000000 */
[-C--:B------:R-:W-:Y:S02]  /*01b0*/  DFMA R6, R16, R16.reuse, -R6 ;  /* 0x000000101006722b */ /* 0x080fe40000000806 */
[----:B------:R-:W-:-:S06]  /*01c0*/  DFMA R8, R14, R16, R8 ;  /* 0x000000100e08722b */ /* 0x000fcc0000000008 */
[----:B------:R-:W-:Y:S02]  /*01d0*/  DADD R20, R6, UR8 ;  /* 0x0000000806147e29 */ /* 0x000fe40008000000 */
[----:B------:R-:W-:Y:S01]  /*01e0*/  DADD R18, R8, UR10 ;  /* 0x0000000a08127e29 */ /* 0x000fe20008000000 */
[----:B------:R-:W-:Y:S01]  /*01f0*/  IMAD.MOV.U32 R8, RZ, RZ, 0x0 ;  /* 0x00000000ff087424 */ /* 0x000fe200078e00ff */
[----:B------:R-:W-:-:S04]  /*0200*/  MOV R9, 0x3fd80000 ;  /* 0x3fd8000000097802 */ /* 0x000fc80000000f00 */
[----:B------:R-:W-:Y:S02]  /*0210*/  DMUL R16, R20, R20 ;  /* 0x0000001414107228 */ /* 0x000fe40000000000 */
[----:B------:R-:W-:-:S08]  /*0220*/  DMUL R14, R18, R18 ;  /* 0x00000012120e7228 */ /* 0x000fd00000000000 */
[----:B------:R-:W-:-:S06]  /*0230*/  DADD R22, R16, R14 ;  /* 0x0000000010167229 */ /* 0x000fcc000000000e */
[----:B------:R-:W0:Y:S04]  /*0240*/  MUFU.RSQ64H R11, R23 ;  /* 0x00000017000b7308 */ /* 0x000e280000001c00 */
[----:B------:R-:W-:-:S05]  /*0250*/  VIADD R10, R23, 0xfcb00000 ;  /* 0xfcb00000170a7836 */ /* 0x000fca0000000000 */
[----:B------:R-:W-:Y:S01]  /*0260*/  ISETP.GE.U32.AND P0, PT, R10, 0x7ca00000, PT ;  /* 0x7ca000000a00780c */ /* 0x000fe20003f06070 */
[----:B0-----:R-:W-:-:S08]  /*0270*/  DMUL R6, R10, R10 ;  /* 0x0000000a0a067228 */ /* 0x001fd00000000000 */
[----:B------:R-:W-:-:S08]  /*0280*/  DFMA R6, R22, -R6, 1 ;  /* 0x3ff000001606742b */ /* 0x000fd00000000806 */
[----:B------:R-:W-:Y:S02]  /*0290*/  DFMA R8, R6, R8, 0.5 ;  /* 0x3fe000000608742b */ /* 0x000fe40000000008 */
[----:B------:R-:W-:-:S08]  /*02a0*/  DMUL R6, R10, R6 ;  /* 0x000000060a067228 */ /* 0x000fd00000000000 */
[----:B------:R-:W-:-:S08]  /*02b0*/  DFMA R26, R8, R6, R10 ;  /* 0x00000006081a722b */ /* 0x000fd0000000000a */
[----:B------:R-:W-:Y:S02]  /*02c0*/  DMUL R8, R22, R26 ;  /* 0x0000001a16087228 */ /* 0x000fe40000000000 */
[----:B------:R-:W-:Y:S02]  /*02d0*/  VIADD R7, R27, 0xfff00000 ;  /* 0xfff000001b077836 */ /* 0x000fe40000000000 */
[----:B------:R-:W-:-:S04]  /*02e0*/  IMAD.MOV.U32 R6, RZ, RZ, R26 ;  /* 0x000000ffff067224 */ /* 0x000fc800078e001a */
[----:B------:R-:W-:-:S08]  /*02f0*/  DFMA R12, R8, -R8, R22 ;  /* 0x80000008080c722b */ /* 0x000fd00000000016 */
[----:B------:R-:W-:Y:S01]  /*0300*/  DFMA R24, R12, R6, R8 ;  /* 0x000000060c18722b */ /* 0x000fe20000000008 */
[----:B------:R-:W-:Y:S10]  /*0310*/  @!P0 BRA `(.L_x_34) ;  /* 0x00000000001c8947 */ /* 0x000ff40003800000 */
[----:B------:R-:W-:Y:S01]  /*0320*/  MOV R0, R26 ;  /* 0x0000001a00007202 */ /* 0x000fe20000000f00 */
[----:B------:R-:W-:Y:S01]  /*0330*/  IMAD.MOV.U32 R11, RZ, RZ, R23 ;  /* 0x000000ffff0b7224 */ /* 0x000fe200078e0017 */
[----:B------:R-:W-:Y:S01]  /*0340*/  MOV R6, 0x370 ;  /* 0x0000037000067802 */ /* 0x000fe20000000f00 */
[----:B------:R-:W-:-:S07]  /*0350*/  IMAD.MOV.U32 R5, RZ, RZ, R7 ;  /* 0x000000ffff057224 */ /* 0x000fce00078e0007 */
[----:B------:R-:W-:Y:S05]  /*0360*/  CALL.REL.NOINC `($__internal_1_$__cuda_sm20_dsqrt_rn_f64_mediumpath_v1) ;  /* 0x0000001000147944 */ /* 0x000fea0003c00000 */
[----:B------:R-:W-:Y:S01]  /*0370*/  MOV R24, R0 ;  /* 0x0000000000187202 */ /* 0x000fe20000000f00 */
[----:B------:R-:W-:-:S07]  /*0380*/  IMAD.MOV.U32 R25, RZ, RZ, R5 ;  /* 0x000000ffff197224 */ /* 0x000fce00078e0005 */
.L_x_34:
[----:B------:R-:W-:Y:S05]  /*0390*/  BSYNC.RECONVERGENT B1 ;  /* 0x0000000000017941 */ /* 0x000fea0003800200 */
.L_x_33:
[----:B------:R-:W-:-:S14]  /*03a0*/  DSETP.GT.AND P0, PT, R24, 256, PT ;  /* 0x407000001800742a */ /* 0x000fdc0003f04000 */
[----:B------:R-:W-:Y:S05]  /*03b0*/  @P0 BRA `(.L_x_35) ;  /* 0x0000000c00e00947 */ /* 0x000fea0003800000 */
[-C--:B------:R-:W-:Y:S01]  /*03c0*/  DMUL R6, R20, R18.reuse ;  /* 0x0000001214067228 */ /* 0x080fe20000000000 */
[----:B------:R-:W-:Y:S01]  /*03d0*/  MOV R8, 0x0 ;  /* 0x0000000000087802 */ /* 0x000fe20000000f00 */
[----:B------:R-:W-:Y:S01]  /*03e0*/  DADD R14, R16, -R14 ;  /* 0x00000000100e7229 */ /* 0x000fe2000000080e */
[----:B------:R-:W-:Y:S01]  /*03f0*/  IMAD.MOV.U32 R9, RZ, RZ, 0x3fd80000 ;  /* 0x3fd80000ff097424 */ /* 0x000fe200078e00ff */
[----:B------:R-:W-:Y:S04]  /*0400*/  BSSY.RECONVERGENT B1, `(.L_x_36) ;  /* 0x000001c000017945 */ /* 0x000fe80003800200 */
[----:B------:R-:W-:Y:S02]  /*0410*/  DFMA R18, R20, R18, R6 ;  /* 0x000000121412722b */ /* 0x000fe40000000006 */
[----:B------:R-:W-:-:S06]  /*0420*/  DADD R20, R14, UR8 ;  /* 0x000000080e147e29 */ /* 0x000fcc0008000000 */
[----:B------:R-:W-:Y:S02]  /*0430*/  DADD R18, R18, UR10 ;  /* 0x0000000a12127e29 */ /* 0x000fe40008000000 */
[----:B------:R-:W-:-:S06]  /*0440*/  DMUL R16, R20, R20 ;  /* 0x0000001414107228 */ /* 0x000fcc0000000000 */
        /* <DEDUP_REMOVED lines=11> */
[----:B------:R-:W-:Y:S01]  /*0500*/  VIADD R7, R27, 0xfff00000 ;  /* 0xfff000001b077836 */ /* 0x000fe20000000000 */
[----:B------:R-:W-:-:S05]  /*0510*/  MOV R6, R26 ;  /* 0x0000001a00067202 */ /* 0x000fca0000000f00 */
[----:B------:R-:W-:-:S08]  /*0520*/  DFMA R12, R8, -R8, R22 ;  /* 0x80000008080c722b */ /* 0x000fd00000000016 */
[----:B------:R-:W-:Y:S01]  /*0530*/  DFMA R24, R12, R6, R8 ;  /* 0x000000060c18722b */ /* 0x000fe20000000008 */
[----:B------:R-:W-:Y:S10]  /*0540*/  @!P0 BRA `(.L_x_37) ;  /* 0x00000000001c8947 */ /* 0x000ff40003800000 */
[----:B------:R-:W-:Y:S01]  /*0550*/  IMAD.MOV.U32 R0, RZ, RZ, R26 ;  /* 0x000000ffff007224 */ /* 0x000fe200078e001a */
[----:B------:R-:W-:Y:S01]  /*0560*/  MOV R5, R7 ;  /* 0x0000000700057202 */ /* 0x000fe20000000f00 */
[----:B------:R-:W-:Y:S01]  /*0570*/  IMAD.MOV.U32 R11, RZ, RZ, R23 ;  /* 0x000000ffff0b7224 */ /* 0x000fe200078e0017 */
[----:B------:R-:W-:-:S07]  /*0580*/  MOV R6, 0x5a0 ;  /* 0x000005a000067802 */ /* 0x000fce0000000f00 */
[----:B------:R-:W-:Y:S05]  /*0590*/  CALL.REL.NOINC `($__internal_1_$__cuda_sm20_dsqrt_rn_f64_mediumpath_v1) ;  /* 0x0000000c00887944 */ /* 0x000fea0003c00000 */
[----:B------:R-:W-:Y:S02]  /*05a0*/  IMAD.MOV.U32 R24, RZ, RZ, R0 ;  /* 0x000000ffff187224 */ /* 0x000fe400078e0000 */
[----:B------:R-:W-:-:S07]  /*05b0*/  IMAD.MOV.U32 R25, RZ, RZ, R5 ;  /* 0x000000ffff197224 */ /* 0x000fce00078e0005 */
.L_x_37:
[----:B------:R-:W-:Y:S05]  /*05c0*/  BSYNC.RECONVERGENT B1 ;  /* 0x0000000000017941 */ /* 0x000fea0003800200 */
.L_x_36:
[----:B------:R-:W-:-:S14]  /*05d0*/  DSETP.GT.AND P0, PT, R24, 256, PT ;  /* 0x407000001800742a */ /* 0x000fdc0003f04000 */
[----:B------:R-:W-:Y:S05]  /*05e0*/  @P0 BRA `(.L_x_35) ;  /* 0x0000000c00540947 */ /* 0x000fea0003800000 */
[-C--:B------:R-:W-:Y:S01]  /*05f0*/  DMUL R6, R20, R18.reuse ;  /* 0x0000001214067228 */ /* 0x080fe20000000000 */
[----:B------:R-:W-:Y:S01]  /*0600*/  IMAD.MOV.U32 R8, RZ, RZ, 0x0 ;  /* 0x00000000ff087424 */ /* 0x000fe200078e00ff */
        /* <DEDUP_REMOVED lines=10> */
[----:B------:R-:W-:-:S04]  /*06b0*/  IADD3 R10, PT, PT, R23, -0x3500000, RZ ;  /* 0xfcb00000170a7810 */ /* 0x000fc80007ffe0ff */
[----:B------:R-:W-:Y:S02]  /*06c0*/  ISETP.GE.U32.AND P0, PT, R10, 0x7ca00000, PT ;  /* 0x7ca000000a00780c */ /* 0x000fe40003f06070 */
[----:B0-----:R-:W-:-:S08]  /*06d0*/  DMUL R6, R10, R10 ;  /* 0x0000000a0a067228 */ /* 0x001fd00000000000 */
[----:B------:R-:W-:-:S08]  /*06e0*/  DFMA R6, R22, -R6, 1 ;  /* 0x3ff000001606742b */ /* 0x000fd00000000806 */
[----:B------:R-:W-:Y:S02]  /*06f0*/  DFMA R8, R6, R8, 0.5 ;  /* 0x3fe000000608742b */ /* 0x000fe40000000008 */
[----:B------:R-:W-:-:S08]  /*0700*/  DMUL R6, R10, R6 ;  /* 0x000000060a067228 */ /* 0x000fd00000000000 */
[----:B------:R-:W-:-:S08]  /*0710*/  DFMA R26, R8, R6, R10 ;  /* 0x00000006081a722b */ /* 0x000fd0000000000a */
[----:B------:R-:W-:Y:S02]  /*0720*/  DMUL R8, R22, R26 ;  /* 0x0000001a16087228 */ /* 0x000fe40000000000 */
[----:B------:R-:W-:Y:S01]  /*0730*/  IADD3 R7, PT, PT, R27, -0x100000, RZ ;  /* 0xfff000001b077810 */ /* 0x000fe20007ffe0ff */
[----:B------:R-:W-:-:S05]  /*0740*/  IMAD.MOV.U32 R6, RZ, RZ, R26 ;  /* 0x000000ffff067224 */ /* 0x000fca00078e001a */
        /* <DEDUP_REMOVED lines=8> */
[----:B------:R-:W-:Y:S01]  /*07d0*/  IMAD.MOV.U32 R24, RZ, RZ, R0 ;  /* 0x000000ffff187224 */ /* 0x000fe200078e0000 */
[----:B------:R-:W-:-:S07]  /*07e0*/  MOV R25, R5 ;  /* 0x0000000500197202 */ /* 0x000fce0000000f00 */
.L_x_39:
[----:B------:R-:W-:Y:S05]  /*07f0*/  BSYNC.RECONVERGENT B1 ;  /* 0x0000000000017941 */ /* 0x000fea0003800200 */
.L_x_38:
[----:B------:R-:W-:-:S14]  /*0800*/  DSETP.GT.AND P0, PT, R24, 256, PT ;  /* 0x407000001800742a */ /* 0x000fdc0003f04000 */
[----:B------:R-:W-:Y:S05]  /*0810*/  @P0 BRA `(.L_x_35) ;  /* 0x0000000800c80947 */ /* 0x000fea0003800000 */
[-C--:B------:R-:W-:Y:S01]  /*0820*/  DMUL R6, R20, R18.reuse ;  /* 0x0000001214067228 */ /* 0x080fe20000000000 */
[----:B------:R-:W-:Y:S01]  /*0830*/  IMAD.MOV.U32 R8, RZ, RZ, 0x0 ;  /* 0x00000000ff087424 */ /* 0x000fe200078e00ff */
[----:B------:R-:W-:Y:S01]  /*0840*/  DADD R14, R16, -R14 ;  /* 0x00000000100e7229 */ /* 0x000fe2000000080e */
[----:B------:R-:W-:Y:S01]  /*0850*/  MOV R9, 0x3fd80000 ;  /* 0x3fd8000000097802 */ /* 0x000fe20000000f00 */
        /* <DEDUP_REMOVED lines=28> */
.L_x_41:
[----:B------:R-:W-:Y:S05]  /*0a20*/  BSYNC.RECONVERGENT B1 ;  /* 0x0000000000017941 */ /* 0x000fea0003800200 */
.L_x_40:
        /* <DEDUP_REMOVED lines=34> */
.L_x_43:
[----:B------:R-:W-:Y:S05]  /*0c50*/  BSYNC.RECONVERGENT B1 ;  /* 0x0000000000017941 */ /* 0x000fea0003800200 */
.L_x_42:
        /* <DEDUP_REMOVED lines=34> */
.L_x_45:
[----:B------:R-:W-:Y:S05]  /*0e80*/  BSYNC.RECONVERGENT B1 ;  /* 0x0000000000017941 */ /* 0x000fea0003800200 */
.L_x_44:
        /* <DEDUP_REMOVED lines=32> */
[----:B------:R-:W-:Y:S01]  /*1090*/  MOV R24, R0 ;  /* 0x0000000000187202 */ /* 0x000fe20000000f00 */
[----:B------:R-:W-:-:S07]  /*10a0*/  IMAD.MOV.U32 R25, RZ, RZ, R5 ;  /* 0x000000ffff197224 */ /* 0x000fce00078e0005 */
.L_x_47:
[----:B------:R-:W-:Y:S05]  /*10b0*/  BSYNC.RECONVERGENT B1 ;  /* 0x0000000000017941 */ /* 0x000fea0003800200 */
.L_x_46:
[----:B------:R-:W-:-:S14]  /*10c0*/  DSETP.GT.AND P0, PT, R24, 256, PT ;  /* 0x407000001800742a */ /* 0x000fdc0003f04000 */
[----:B------:R-:W-:Y:S05]  /*10d0*/  @P0 BRA `(.L_x_35) ;  /* 0x0000000000980947 */ /* 0x000fea0003800000 */
[CC--:B------:R-:W-:Y:S01]  /*10e0*/  DMUL R6, R14.reuse, R16.reuse ;  /* 0x000000100e067228 */ /* 0x0c0fe20000000000 */
[----:B------:R-:W-:Y:S01]  /*10f0*/  IMAD.MOV.U32 R8, RZ, RZ, 0x0 ;  /* 0x00000000ff087424 */ /* 0x000fe200078e00ff */
[----:B------:R-:W-:Y:S01]  /*1100*/  MOV R9, 0x3fd80000 ;  /* 0x3fd8000000097802 */ /* 0x000fe20000000f00 */
[----:B------:R-:W-:Y:S05]  /*1110*/  BSSY.RECONVERGENT B1, `(.L_x_48) ;  /* 0x000001c000017945 */ /* 0x000fea0003800200 */
[----:B------:R-:W-:Y:S02]  /*1120*/  DFMA R6, R14, R16, R6 ;  /* 0x000000100e06722b */ /* 0x000fe40000000006 */
[----:B------:R-:W-:-:S06]  /*1130*/  DADD R16, R18, -R20 ;  /* 0x0000000012107229 */ /* 0x000fcc0000000814 */
[----:B------:R-:W-:Y:S02]  /*1140*/  DADD R14, R6, UR10 ;  /* 0x0000000a060e7e29 */ /* 0x000fe40008000000 */
[----:B------:R-:W-:-:S06]  /*1150*/  DADD R16, R16, UR8 ;  /* 0x0000000810107e29 */ /* 0x000fcc0008000000 */
[----:B------:R-:W-:-:S08]  /*1160*/  DMUL R22, R14, R14 ;  /* 0x0000000e0e167228 */ /* 0x000fd00000000000 */
[----:B------:R-:W-:-:S06]  /*1170*/  DFMA R22, R16, R16, R22 ;  /* 0x000000101016722b */ /* 0x000fcc0000000016 */
        /* <DEDUP_REMOVED lines=21> */
.L_x_49:
[----:B------:R-:W-:Y:S05]  /*12d0*/  BSYNC.RECONVERGENT B1 ;  /* 0x0000000000017941 */ /* 0x000fea0003800200 */
.L_x_48:
[----:B------:R-:W-:-:S14]  /*12e0*/  DSETP.GT.AND P0, PT, R18, 256, PT ;  /* 0x407000001200742a */ /* 0x000fdc0003f04000 */
[----:B------:R-:W-:Y:S05]  /*12f0*/  @P0 BRA `(.L_x_35) ;  /* 0x0000000000100947 */ /* 0x000fea0003800000 */
[----:B------:R-:W-:-:S04]  /*1300*/  IADD3 R2, PT, PT, R2, 0x8, RZ ;  /* 0x0000000802027810 */ /* 0x000fc80007ffe0ff */
[----:B------:R-:W-:-:S13]  /*1310*/  ISETP.NE.AND P0, PT, R2, 0x100, PT ;  /* 0x000001000200780c */ /* 0x000fda0003f05270 */
[----:B------:R-:W-:Y:S05]  /*1320*/  @!P0 EXIT ;  /* 0x000000000000894d */ /* 0x000fea0003800000 */
[----:B------:R-:W-:Y:S05]  /*1330*/  BRA `(.L_x_50) ;  /* 0xffffffec00907947 */ /* 0x000fea000383ffff */
.L_x_35:
[----:B------:R-:W-:Y:S05]  /*1340*/  BSYNC.RECONVERGENT B0 ;  /* 0x0000000000007941 */ /* 0x000fea0003800200 */
.L_x_32:
[----:B------:R-:W0:Y:S01]  /*1350*/  LDCU.64 UR6, c[0x0][0x390] ;  /* 0x00007200ff0677ac */ /* 0x000e220008000a00 */
[----:B------:R-:W-:Y:S01]  /*1360*/  IMAD R3, R4, 0x1000, R3 ;  /* 0x0000100004037824 */ /* 0x000fe200078e0203 */
[----:B------:R-:W-:-:S04]  /*1370*/  MOV R0, 0xff ;  /* 0x000000ff00007802 */ /* 0x000fc80000000f00 */
[----:B0-----:R-:W-:-:S04]  /*1380*/  IADD3 R2, P0, PT, R3, UR6, RZ ;  /* 0x0000000603027c10 */ /* 0x001fc8000ff1e0ff */
[----:B------:R-:W-:-:S05]  /*1390*/  LEA.HI.X.SX32 R3, R3, UR7, 0x1, P0 ;  /* 0x0000000703037c11 */ /* 0x000fca00080f0eff */
[----:B------:R-:W-:Y:S01]  /*13a0*/  STG.E.U8 desc[UR4][R2.64], R0 ;  /* 0x0000000002007986 */ /* 0x000fe2000c101104 */
[----:B------:R-:W-:Y:S05]  /*13b0*/  EXIT ;  /* 0x000000000000794d */ /* 0x000fea0003800000 */
        .weak           $__internal_1_$__cuda_sm20_dsqrt_rn_f64_mediumpath_v1
        .type           $__internal_1_$__cuda_sm20_dsqrt_rn_f64_mediumpath_v1,@function
        .size           $__internal_1_$__cuda_sm20_dsqrt_rn_f64_mediumpath_v1,(.L_x_57 - $__internal_1_$__cuda_sm20_dsqrt_rn_f64_mediumpath_v1)
$__internal_1_$__cuda_sm20_dsqrt_rn_f64_mediumpath_v1:
[----:B------:R-:W-:Y:S01]  /*13c0*/  ISETP.GE.U32.AND P0, PT, R10, -0x3400000, PT ;  /* 0xfcc000000a00780c */ /* 0x000fe20003f06070 */
[----:B------:R-:W-:Y:S01]  /*13d0*/  BSSY.RECONVERGENT B2, `(.L_x_51) ;  /* 0x0000026000027945 */ /* 0x000fe20003800200 */
[----:B------:R-:W-:Y:S01]  /*13e0*/  IMAD.MOV.U32 R10, RZ, RZ, R22 ;  /* 0x000000ffff0a7224 */ /* 0x000fe200078e0016 */
[----:B------:R-:W-:Y:S01]  /*13f0*/  MOV R22, R0 ;  /* 0x0000000000167202 */ /* 0x000fe20000000f00 */
[----:B------:R-:W-:-:S09]  /*1400*/  IMAD.MOV.U32 R23, RZ, RZ, R5 ;  /* 0x000000ffff177224 */ /* 0x000fd200078e0005 */
[----:B------:R-:W-:Y:S05]  /*1410*/  @!P0 BRA `(.L_x_52) ;  /* 0x0000000000208947 */ /* 0x000fea0003800000 */
[----:B------:R-:W-:-:S10]  /*1420*/  DFMA.RM R12, R12, R22, R8 ;  /* 0x000000160c0c722b */ /* 0x000fd40000004008 */
[----:B------:R-:W-:-:S04]  /*1430*/  IADD3 R8, P0, PT, R12, 0x1, RZ ;  /* 0x000000010c087810 */ /* 0x000fc80007f1e0ff */
[----:B------:R-:W-:-:S06]  /*1440*/  IADD3.X R9, PT, PT, RZ, R13, RZ, P0, !PT ;  /* 0x0000000dff097210 */ /* 0x000fcc00007fe4ff */
[----:B------:R-:W-:-:S08]  /*1450*/  DFMA.RP R10, -R12, R8, R10 ;  /* 0x000000080c0a722b */ /* 0x000fd0000000810a */
[----:B------:R-:W-:-:S06]  /*1460*/  DSETP.GT.AND P0, PT, R10, RZ, PT ;  /* 0x000000ff0a00722a */ /* 0x000fcc0003f04000 */
[----:B------:R-:W-:Y:S02]  /*1470*/  FSEL R8, R8, R12, P0 ;  /* 0x0000000c08087208 */ /* 0x000fe40000000000 */
[----:B------:R-:W-:Y:S01]  /*1480*/  FSEL R9, R9, R13, P0 ;  /* 0x0000000d09097208 */ /* 0x000fe20000000000 */
[----:B------:R-:W-:Y:S06]  /*1490*/  BRA `(.L_x_53) ;  /* 0x0000000000647947 */ /* 0x000fec0003800000 */
.L_x_52:
[----:B------:R-:W-:-:S14]  /*14a0*/  DSETP.NE.AND P0, PT, R10, RZ, PT ;  /* 0x000000ff0a00722a */ /* 0x000fdc0003f05000 */
[----:B------:R-:W-:Y:S05]  /*14b0*/  @!P0 BRA `(.L_x_54) ;  /* 0x0000000000588947 */ /* 0x000fea0003800000 */
[----:B------:R-:W-:-:S13]  /*14c0*/  ISETP.GE.AND P0, PT, R11, RZ, PT ;  /* 0x000000ff0b00720c */ /* 0x000fda0003f06270 */
[----:B------:R-:W-:Y:S01]  /*14d0*/  @!P0 IMAD.MOV.U32 R8, RZ, RZ, 0x0 ;  /* 0x00000000ff088424 */ /* 0x000fe200078e00ff */
[----:B------:R-:W-:Y:S01]  /*14e0*/  @!P0 MOV R9, 0xfff80000 ;  /* 0xfff8000000098802 */ /* 0x000fe20000000f00 */
[----:B------:R-:W-:Y:S06]  /*14f0*/  @!P0 BRA `(.L_x_53) ;  /* 0x00000000004c8947 */ /* 0x000fec0003800000 */
[----:B------:R-:W-:-:S13]  /*1500*/  ISETP.GT.AND P0, PT, R11, 0x7fefffff, PT ;  /* 0x7fefffff0b00780c */ /* 0x000fda0003f04270 */
[----:B------:R-:W-:Y:S05]  /*1510*/  @P0 BRA `(.L_x_54) ;  /* 0x0000000000400947 */ /* 0x000fea0003800000 */
[----:B------:R-:W-:Y:S01]  /*1520*/  DMUL R22, R10, 8.11296384146066816958e+31 ;  /* 0x469000000a167828 */ /* 0x000fe20000000000 */
[----:B------:R-:W-:Y:S01]  /*1530*/  IMAD.MOV.U32 R12, RZ, RZ, RZ ;  /* 0x000000ffff0c7224 */ /* 0x000fe200078e00ff */
[----:B------:R-:W-:Y:S01]  /*1540*/  MOV R8, 0x0 ;  /* 0x0000000000087802 */ /* 0x000fe20000000f00 */
[----:B------:R-:W-:-:S03]  /*1550*/  IMAD.MOV.U32 R9, RZ, RZ, 0x3fd80000 ;  /* 0x3fd80000ff097424 */ /* 0x000fc600078e00ff */
[----:B------:R-:W0:Y:S02]  /*1560*/  MUFU.RSQ64H R13, R23 ;  /* 0x00000017000d7308 */ /* 0x000e240000001c00 */
[----:B0-----:R-:W-:-:S08]  /*1570*/  DMUL R10, R12, R12 ;  /* 0x0000000c0c0a7228 */ /* 0x001fd00000000000 */
[----:B------:R-:W-:-:S08]  /*1580*/  DFMA R10, R22, -R10, 1 ;  /* 0x3ff00000160a742b */ /* 0x000fd0000000080a */
[----:B------:R-:W-:Y:S02]  /*1590*/  DFMA R8, R10, R8, 0.5 ;  /* 0x3fe000000a08742b */ /* 0x000fe40000000008 */
[----:B------:R-:W-:-:S08]  /*15a0*/  DMUL R10, R12, R10 ;  /* 0x0000000a0c0a7228 */ /* 0x000fd00000000000 */
[----:B------:R-:W-:-:S08]  /*15b0*/  DFMA R10, R8, R10, R12 ;  /* 0x0000000a080a722b */ /* 0x000fd0000000000c */
[----:B------:R-:W-:Y:S02]  /*15c0*/  DMUL R8, R22, R10 ;  /* 0x0000000a16087228 */ /* 0x000fe40000000000 */
[----:B------:R-:W-:-:S06]  /*15d0*/  IADD3 R11, PT, PT, R11, -0x100000, RZ ;  /* 0xfff000000b0b7810 */ /* 0x000fcc0007ffe0ff */
[----:B------:R-:W-:-:S08]  /*15e0*/  DFMA R12, R8, -R8, R22 ;  /* 0x80000008080c722b */ /* 0x000fd00000000016 */
[----:B------:R-:W-:-:S10]  /*15f0*/  DFMA R8, R10, R12, R8 ;  /* 0x0000000c0a08722b */ /* 0x000fd40000000008 */
[----:B------:R-:W-:Y:S01]  /*1600*/  VIADD R9, R9, 0xfcb00000 ;  /* 0xfcb0000009097836 */ /* 0x000fe20000000000 */
[----:B------:R-:W-:Y:S06]  /*1610*/  BRA `(.L_x_53) ;  /* 0x0000000000047947 */ /* 0x000fec0003800000 */
.L_x_54:
[----:B------:R-:W-:-:S11]  /*1620*/  DADD R8, R10, R10 ;  /* 0x000000000a087229 */ /* 0x000fd6000000000a */
.L_x_53:
[----:B------:R-:W-:Y:S05]  /*1630*/  BSYNC.RECONVERGENT B2 ;  /* 0x0000000000027941 */ /* 0x000fea0003800200 */
.L_x_51:
[----:B------:R-:W-:Y:S01]  /*1640*/  HFMA2 R7, -RZ, RZ, 0, 0 ;  /* 0x00000000ff077431 */ /* 0x000fe200000001ff */
[----:B------:R-:W-:Y:S01]  /*1650*/  MOV R0, R8 ;  /* 0x0000000800007202 */ /* 0x000fe20000000f00 */
[----:B------:R-:W-:Y:S02]  /*1660*/  IMAD.MOV.U32 R5, RZ, RZ, R9 ;  /* 0x000000ffff057224 */ /* 0x000fe400078e0009 */
[----:B------:R-:W-:Y:S05]  /*1670*/  RET.REL.NODEC R6 `(_Z14__compute_mask7complexPh) ;  /* 0xffffffe806607950 */ /* 0x000fea0003c3ffff */
.L_x_55:
        /* <DEDUP_REMOVED lines=16> */
.L_x_57:


//--------------------- .nv.shared.reserved.0     --------------------------
	.section	.nv.shared.reserved.0,"aw",@nobits
	.weak		__nv_reservedSMEM_offset_0_alias
	.size		__nv_reservedSMEM_offset_0_alias, 0, 64
	.other		__nv_reservedSMEM_offset_0_alias,@"STO_CUDA_RESERVED_SHARED STV_DEFAULT"
__nv_reservedSMEM_offset_0_alias:
	.zero		0
	.zero		64


//--------------------- .nv.shared._Z14__apply_shadowiiPKhPi --------------------------
	.section	.nv.shared._Z14__apply_shadowiiPKhPi,"aw",@nobits
	.sectionflags	@""
	.align	2
.nv.shared._Z14__apply_shadowiiPKhPi:
	.zero		42496


//--------------------- .nv.constant0._Z18__assign_final_outiPKiPKhPh --------------------------
	.section	.nv.constant0._Z18__assign_final_outiPKiPKhPh,"a",@progbits
	.sectionflags	@""
	.align	4
.nv.constant0._Z18__assign_final_outiPKiPKhPh:
	.zero		928


//--------------------- .nv.constant0._Z17__assign_final_iniPKiS0_PKhPh --------------------------
	.section	.nv.constant0._Z17__assign_final_iniPKiS0_PKhPh,"a",@progbits
	.sectionflags	@""
	.align	4
.nv.constant0._Z17__assign_final_iniPKiS0_PKhPh:
	.zero		936


//--------------------- .nv.constant0._Z14__apply_shadowiiPKhPi --------------------------
	.section	.nv.constant0._Z14__apply_shadowiiPKhPi,"a",@progbits
	.sectionflags	@""
	.align	4
.nv.constant0._Z14__apply_shadowiiPKhPi:
	.zero		920


//--------------------- .nv.constant0._Z14__compute_mask7complexPh --------------------------
	.section	.nv.constant0._Z14__compute_mask7complexPh,"a",@progbits
	.sectionflags	@""
	.align	4
.nv.constant0._Z14__compute_mask7complexPh:
	.zero		920


//--------------------- SYMBOLS --------------------------

	.type		.nv.reservedSmem.offset0,@object
	.size		.nv.reservedSmem.offset0,0x4
	.type		.nv.reservedSmem.cap,@object
	.size		.nv.reservedSmem.cap,0x4
